	.target	sm_90a

	.elftype	@"ET_EXEC"


//--------------------- .note.nv.tkinfo           --------------------------
	.section	.note.nv.tkinfo,"",@"SHT_NOTE"
	.sectionflags	@"SHF_NOTE_NV_TKINFO"
	.tkinfo
        /*0018*/ 	.word	0x00000002
        /*0030*/ 	.string	""
        /*0030*/ 	.string	"ptxas"
        /*0030*/ 	.string	"Cuda compilation tools, release 13.0, V13.0.88"
        /*0030*/ 	.string	"Build cuda_13.0.r13.0/compiler.36424714_0"
        /*0030*/ 	.string	"-arch sm_90a -m 64 "



//--------------------- .note.nv.cuinfo           --------------------------
	.section	.note.nv.cuinfo,"",@"SHT_NOTE"
	.sectionflags	@"SHF_NOTE_NV_CUINFO"
        /*0018*/ 	.short	0x0002
        /*001a*/ 	.short	0x005a
        /*001c*/ 	.short	0x0082
	.zero		2


//--------------------- .nv.info                  --------------------------
	.section	.nv.info,"",@"SHT_CUDA_INFO"
	.align	4


	//----- nvinfo : EIATTR_REGCOUNT
	.align		4
        /*0000*/ 	.byte	0x04, 0x2f
        /*0002*/ 	.short	(.L_12 - .L_11)
	.align		4
.L_11:
        /*0004*/ 	.word	index@(_ZN7cutlass13device_kernelINS_4gemm6kernel13GemmUniversalIN4cute5tupleIJiiiiEEENS1_10collective13CollectiveMmaINS1_37MainloopSm90TmaGmmaWarpSpecializedFP8ILi37ENS5_IJNS4_1CILi2EEESB_NSA_ILi1EEEEEENS1_35KernelTmaWarpSpecializedCooperativeEEENS5_IJNSA_ILi128EEENSA_ILi64EEENSA_ILi32EEEEEENS_12float_e5m2_tENS5_IJlSC_lEEESK_SL_NS4_8TiledMMAINS4_8MMA_AtomIJNS4_4SM904GMMA30MMA_64x64x32_F32E5M2E5M2_SS_TNILNSP_7ScaleInE1ELSR_1EEEEEENS4_6LayoutINS5_IJSB_SC_SC_EEENS5_IJSC_NSA_ILi0EEESW_EEEEENS5_IJNS4_10UnderscoreESZ_SZ_EEEEENS4_23SM90_TMA_LOAD_MULTICASTENS4_14ComposedLayoutINS4_7SwizzleILi1ELi4ELi3EEENS4_18smem_ptr_flag_bitsILi8EEENSU_INS5_IJNSA_ILi8EEESI_EEENS5_IJSI_SC_EEEEEEEvNS4_8identityES12_S1C_vS1D_EENS_8epilogue10collective6detail29Sm90TmaWarpSpecializedAdapterINS1G_15DefaultEpilogueISK_SL_SL_NS1F_6thread17LinearCombinationISK_Li1EffLNS1K_9ScaleType4KindE0ELNS_15FloatRoundStyleE2ESK_EENS1_15EpilogueDefaultEEEEEvvEEEEvNT_6ParamsE)
        /*0008*/ 	.word	0x000000a8


	//----- nvinfo : EIATTR_FRAME_SIZE
	.align		4
.L_12:
        /*000c*/ 	.byte	0x04, 0x11
        /*000e*/ 	.short	(.L_14 - .L_13)
	.align		4
.L_13:
        /*0010*/ 	.word	index@(_ZN7cutlass13device_kernelINS_4gemm6kernel13GemmUniversalIN4cute5tupleIJiiiiEEENS1_10collective13CollectiveMmaINS1_37MainloopSm90TmaGmmaWarpSpecializedFP8ILi37ENS5_IJNS4_1CILi2EEESB_NSA_ILi1EEEEEENS1_35KernelTmaWarpSpecializedCooperativeEEENS5_IJNSA_ILi128EEENSA_ILi64EEENSA_ILi32EEEEEENS_12float_e5m2_tENS5_IJlSC_lEEESK_SL_NS4_8TiledMMAINS4_8MMA_AtomIJNS4_4SM904GMMA30MMA_64x64x32_F32E5M2E5M2_SS_TNILNSP_7ScaleInE1ELSR_1EEEEEENS4_6LayoutINS5_IJSB_SC_SC_EEENS5_IJSC_NSA_ILi0EEESW_EEEEENS5_IJNS4_10UnderscoreESZ_SZ_EEEEENS4_23SM90_TMA_LOAD_MULTICASTENS4_14ComposedLayoutINS4_7SwizzleILi1ELi4ELi3EEENS4_18smem_ptr_flag_bitsILi8EEENSU_INS5_IJNSA_ILi8EEESI_EEENS5_IJSI_SC_EEEEEEEvNS4_8identityES12_S1C_vS1D_EENS_8epilogue10collective6detail29Sm90TmaWarpSpecializedAdapterINS1G_15DefaultEpilogueISK_SL_SL_NS1F_6thread17LinearCombinationISK_Li1EffLNS1K_9ScaleType4KindE0ELNS_15FloatRoundStyleE2ESK_EENS1_15EpilogueDefaultEEEEEvvEEEEvNT_6ParamsE)
        /*0014*/ 	.word	0x00000000


	//----- nvinfo : EIATTR_MIN_STACK_SIZE
	.align		4
.L_14:
        /*0018*/ 	.byte	0x04, 0x12
        /*001a*/ 	.short	(.L_16 - .L_15)
	.align		4
.L_15:
        /*001c*/ 	.word	index@(_ZN7cutlass13device_kernelINS_4gemm6kernel13GemmUniversalIN4cute5tupleIJiiiiEEENS1_10collective13CollectiveMmaINS1_37MainloopSm90TmaGmmaWarpSpecializedFP8ILi37ENS5_IJNS4_1CILi2EEESB_NSA_ILi1EEEEEENS1_35KernelTmaWarpSpecializedCooperativeEEENS5_IJNSA_ILi128EEENSA_ILi64EEENSA_ILi32EEEEEENS_12float_e5m2_tENS5_IJlSC_lEEESK_SL_NS4_8TiledMMAINS4_8MMA_AtomIJNS4_4SM904GMMA30MMA_64x64x32_F32E5M2E5M2_SS_TNILNSP_7ScaleInE1ELSR_1EEEEEENS4_6LayoutINS5_IJSB_SC_SC_EEENS5_IJSC_NSA_ILi0EEESW_EEEEENS5_IJNS4_10UnderscoreESZ_SZ_EEEEENS4_23SM90_TMA_LOAD_MULTICASTENS4_14ComposedLayoutINS4_7SwizzleILi1ELi4ELi3EEENS4_18smem_ptr_flag_bitsILi8EEENSU_INS5_IJNSA_ILi8EEESI_EEENS5_IJSI_SC_EEEEEEEvNS4_8identityES12_S1C_vS1D_EENS_8epilogue10collective6detail29Sm90TmaWarpSpecializedAdapterINS1G_15DefaultEpilogueISK_SL_SL_NS1F_6thread17LinearCombinationISK_Li1EffLNS1K_9ScaleType4KindE0ELNS_15FloatRoundStyleE2ESK_EENS1_15EpilogueDefaultEEEEEvvEEEEvNT_6ParamsE)
        /*0020*/ 	.word	0x00000000
.L_16:


//--------------------- .nv.compat                --------------------------
	.section	.nv.compat,"",@"SHT_CUDA_COMPAT_INFO"
	.align	4
        /*0000*/ 	.byte	0x02, 0x09, 0x01, 0x00, 0x02, 0x02, 0x04, 0x00, 0x02, 0x05, 0x05, 0x00, 0x03, 0x07, 0x01, 0x01
        /*0010*/ 	.byte	0x02, 0x03, 0x01, 0x00, 0x02, 0x06, 0x01, 0x00, 0x04, 0x0b, 0x08, 0x00, 0x00, 0x00, 0x00, 0x00
        /*0020*/ 	.byte	0x00, 0x00, 0x00, 0x00


//--------------------- .nv.info._ZN7cutlass13device_kernelINS_4gemm6kernel13GemmUniversalIN4cute5tupleIJiiiiEEENS1_10collective13CollectiveMmaINS1_37MainloopSm90TmaGmmaWarpSpecializedFP8ILi37ENS5_IJNS4_1CILi2EEESB_NSA_ILi1EEEEEENS1_35KernelTmaWarpSpecializedCooperativeEEENS5_IJNSA_ILi128EEENSA_ILi64EEENSA_ILi32EEEEEENS_12float_e5m2_tENS5_IJlSC_lEEESK_SL_NS4_8TiledMMAINS4_8MMA_AtomIJNS4_4SM904GMMA30MMA_64x64x32_F32E5M2E5M2_SS_TNILNSP_7ScaleInE1ELSR_1EEEEEENS4_6LayoutINS5_IJSB_SC_SC_EEENS5_IJSC_NSA_ILi0EEESW_EEEEENS5_IJNS4_10UnderscoreESZ_SZ_EEEEENS4_23SM90_TMA_LOAD_MULTICASTENS4_14ComposedLayoutINS4_7SwizzleILi1ELi4ELi3EEENS4_18smem_ptr_flag_bitsILi8EEENSU_INS5_IJNSA_ILi8EEESI_EEENS5_IJSI_SC_EEEEEEEvNS4_8identityES12_S1C_vS1D_EENS_8epilogue10collective6detail29Sm90TmaWarpSpecializedAdapterINS1G_15DefaultEpilogueISK_SL_SL_NS1F_6thread17LinearCombinationISK_Li1EffLNS1K_9ScaleType4KindE0ELNS_15FloatRoundStyleE2ESK_EENS1_15EpilogueDefaultEEEEEvvEEEEvNT_6ParamsE --------------------------
	.section	.nv.info._ZN7cutlass13device_kernelINS_4gemm6kernel13GemmUniversalIN4cute5tupleIJiiiiEEENS1_10collective13CollectiveMmaINS1_37MainloopSm90TmaGmmaWarpSpecializedFP8ILi37ENS5_IJNS4_1CILi2EEESB_NSA_ILi1EEEEEENS1_35KernelTmaWarpSpecializedCooperativeEEENS5_IJNSA_ILi128EEENSA_ILi64EEENSA_ILi32EEEEEENS_12float_e5m2_tENS5_IJlSC_lEEESK_SL_NS4_8TiledMMAINS4_8MMA_AtomIJNS4_4SM904GMMA30MMA_64x64x32_F32E5M2E5M2_SS_TNILNSP_7ScaleInE1ELSR_1EEEEEENS4_6LayoutINS5_IJSB_SC_SC_EEENS5_IJSC_NSA_ILi0EEESW_EEEEENS5_IJNS4_10UnderscoreESZ_SZ_EEEEENS4_23SM90_TMA_LOAD_MULTICASTENS4_14ComposedLayoutINS4_7SwizzleILi1ELi4ELi3EEENS4_18smem_ptr_flag_bitsILi8EEENSU_INS5_IJNSA_ILi8EEESI_EEENS5_IJSI_SC_EEEEEEEvNS4_8identityES12_S1C_vS1D_EENS_8epilogue10collective6detail29Sm90TmaWarpSpecializedAdapterINS1G_15DefaultEpilogueISK_SL_SL_NS1F_6thread17LinearCombinationISK_Li1EffLNS1K_9ScaleType4KindE0ELNS_15FloatRoundStyleE2ESK_EENS1_15EpilogueDefaultEEEEEvvEEEEvNT_6ParamsE,"",@"SHT_CUDA_INFO"
	.sectionflags	@""
	.align	4


	//----- nvinfo : EIATTR_CUDA_API_VERSION
	.align		4
        /*0000*/ 	.byte	0x04, 0x37
        /*0002*/ 	.short	(.L_18 - .L_17)
.L_17:
        /*0004*/ 	.word	0x00000082


	//----- nvinfo : EIATTR_KPARAM_INFO
	.align		4
.L_18:
        /*0008*/ 	.byte	0x04, 0x17
        /*000a*/ 	.short	(.L_20 - .L_19)
.L_19:
        /*000c*/ 	.word	0x00000000
        /*0010*/ 	.short	0x0000
        /*0012*/ 	.short	0x0070
        /*0014*/ 	.byte	0x00, 0xf0, 0x01, 0x10


	//----- nvinfo : EIATTR_SPARSE_MMA_MASK
	.align		4
.L_20:
        /*0018*/ 	.byte	0x03, 0x50
        /*001a*/ 	.short	0x0000


	//----- nvinfo : EIATTR_MAXREG_COUNT
	.align		4
        /*001c*/ 	.byte	0x03, 0x1b
        /*001e*/ 	.short	0x00a8


	//----- nvinfo : EIATTR_NUM_BARRIERS
	.align		4
        /*0020*/ 	.byte	0x02, 0x4c
        /*0022*/ 	.byte	0x01
	.zero		1


	//----- nvinfo : EIATTR_MERCURY_ISA_VERSION
	.align		4
        /*0024*/ 	.byte	0x03, 0x5f
        /*0026*/ 	.short	0x0101


	//----- nvinfo : EIATTR_INT_WARP_WIDE_INSTR_OFFSETS
	.align		4
        /*0028*/ 	.byte	0x04, 0x31
        /*002a*/ 	.short	(.L_22 - .L_21)


	//   ....[0]....
.L_21:
        /*002c*/ 	.word	0x000008c0


	//   ....[1]....
        /*0030*/ 	.word	0x000009f0


	//   ....[2]....
        /*0034*/ 	.word	0x00000ad0


	//----- nvinfo : EIATTR_COOP_GROUP_MASK_REGIDS
	.align		4
.L_22:
        /*0038*/ 	.byte	0x04, 0x29
        /*003a*/ 	.short	(.L_24 - .L_23)


	//   ....[0]....
.L_23:
        /*003c*/ 	.word	0xffffffff


	//   ....[1]....
        /*0040*/ 	.word	0xffffffff


	//   ....[2]....
        /*0044*/ 	.word	0xffffffff


	//   ....[3]....
        /*0048*/ 	.word	0xffffffff


	//   ....[4]....
        /*004c*/ 	.word	0xffffffff


	//   ....[5]....
        /*0050*/ 	.word	0xffffffff


	//----- nvinfo : EIATTR_COOP_GROUP_INSTR_OFFSETS
	.align		4
.L_24:
        /*0054*/ 	.byte	0x04, 0x28
        /*0056*/ 	.short	(.L_26 - .L_25)


	//   ....[0]....
.L_25:
        /*0058*/ 	.word	0x00000060


	//   ....[1]....
        /*005c*/ 	.word	0x00000070


	//   ....[2]....
        /*0060*/ 	.word	0x00000130


	//   ....[3]....
        /*0064*/ 	.word	0x00000720


	//   ....[4]....
        /*0068*/ 	.word	0x00000c40


	//   ....[5]....
        /*006c*/ 	.word	0x000016b0


	//----- nvinfo : EIATTR_REG_RECONFIG
	.align		4
.L_26:
        /*0070*/ 	.byte	0x01, 0x54
	.zero		2


	//----- nvinfo : EIATTR_MBARRIER_INSTR_OFFSETS
	.align		4
        /*0074*/ 	.byte	0x04, 0x39
        /*0076*/ 	.short	(.L_28 - .L_27)


	//   ....[0]....
.L_27:
        /*0078*/ 	.word	0x00000250
        /*007c*/ 	.word	0x000000ff
        /*0080*/ 	.word	0x00000000
        /*0084*/ 	.short	0x0100
        /*0086*/ 	.byte	0x08
	.zero		1


	//   ....[1]....
        /*0088*/ 	.word	0x00000260
        /*008c*/ 	.word	0x000000ff
        /*0090*/ 	.word	0x00000128
        /*0094*/ 	.short	0x0100
        /*0096*/ 	.byte	0x08
	.zero		1


	//   ....[2]....
        /*0098*/ 	.word	0x00000270
        /*009c*/ 	.word	0x000000ff
        /*00a0*/ 	.word	0x00000008
        /*00a4*/ 	.short	0x0100
        /*00a6*/ 	.byte	0x08
	.zero		1


	//   ....[3]....
        /*00a8*/ 	.word	0x00000280
        /*00ac*/ 	.word	0x000000ff
        /*00b0*/ 	.word	0x00000130
        /*00b4*/ 	.short	0x0100
        /*00b6*/ 	.byte	0x08
	.zero		1


	//   ....[4]....
        /*00b8*/ 	.word	0x00000290
        /*00bc*/ 	.word	0x000000ff
        /*00c0*/ 	.word	0x00000010
        /*00c4*/ 	.short	0x0100
        /*00c6*/ 	.byte	0x08
	.zero		1


	//   ....[5]....
        /*00c8*/ 	.word	0x000002a0
        /*00cc*/ 	.word	0x000000ff
        /*00d0*/ 	.word	0x00000138
        /*00d4*/ 	.short	0x0100
        /*00d6*/ 	.byte	0x08
	.zero		1


	//   ....[6]....
        /*00d8*/ 	.word	0x000002b0
        /*00dc*/ 	.word	0x000000ff
        /*00e0*/ 	.word	0x00000018
        /*00e4*/ 	.short	0x0100
        /*00e6*/ 	.byte	0x08
	.zero		1


	//   ....[7]....
        /*00e8*/ 	.word	0x000002c0
        /*00ec*/ 	.word	0x000000ff
        /*00f0*/ 	.word	0x00000140
        /*00f4*/ 	.short	0x0100
        /*00f6*/ 	.byte	0x08
	.zero		1


	//   ....[8]....
        /*00f8*/ 	.word	0x000002d0
        /*00fc*/ 	.word	0x000000ff
        /*0100*/ 	.word	0x00000020
        /*0104*/ 	.short	0x0100
        /*0106*/ 	.byte	0x08
	.zero		1


	//   ....[9]....
        /*0108*/ 	.word	0x000002e0
        /*010c*/ 	.word	0x000000ff
        /*0110*/ 	.word	0x00000148
        /*0114*/ 	.short	0x0100
        /*0116*/ 	.byte	0x08
	.zero		1


	//   ....[10]....
        /*0118*/ 	.word	0x000002f0
        /*011c*/ 	.word	0x000000ff
        /*0120*/ 	.word	0x00000028
        /*0124*/ 	.short	0x0100
        /*0126*/ 	.byte	0x08
	.zero		1


	//   ....[11]....
        /*0128*/ 	.word	0x00000300
        /*012c*/ 	.word	0x000000ff
        /*0130*/ 	.word	0x00000150
        /*0134*/ 	.short	0x0100
        /*0136*/ 	.byte	0x08
	.zero		1


	//   ....[12]....
        /*0138*/ 	.word	0x00000310
        /*013c*/ 	.word	0x000000ff
        /*0140*/ 	.word	0x00000030
        /*0144*/ 	.short	0x0100
        /*0146*/ 	.byte	0x08
	.zero		1


	//   ....[13]....
        /*0148*/ 	.word	0x00000320
        /*014c*/ 	.word	0x000000ff
        /*0150*/ 	.word	0x00000158
        /*0154*/ 	.short	0x0100
        /*0156*/ 	.byte	0x08
	.zero		1


	//   ....[14]....
        /*0158*/ 	.word	0x00000330
        /*015c*/ 	.word	0x000000ff
        /*0160*/ 	.word	0x00000038
        /*0164*/ 	.short	0x0100
        /*0166*/ 	.byte	0x08
	.zero		1


	//   ....[15]....
        /*0168*/ 	.word	0x00000340
        /*016c*/ 	.word	0x000000ff
        /*0170*/ 	.word	0x00000160
        /*0174*/ 	.short	0x0100
        /*0176*/ 	.byte	0x08
	.zero		1


	//   ....[16]....
        /*0178*/ 	.word	0x00000350
        /*017c*/ 	.word	0x000000ff
        /*0180*/ 	.word	0x00000040
        /*0184*/ 	.short	0x0100
        /*0186*/ 	.byte	0x08
	.zero		1


	//   ....[17]....
        /*0188*/ 	.word	0x00000360
        /*018c*/ 	.word	0x000000ff
        /*0190*/ 	.word	0x00000168
        /*0194*/ 	.short	0x0100
        /*0196*/ 	.byte	0x08
	.zero		1


	//   ....[18]....
        /*0198*/ 	.word	0x00000370
        /*019c*/ 	.word	0x000000ff
        /*01a0*/ 	.word	0x00000048
        /*01a4*/ 	.short	0x0100
        /*01a6*/ 	.byte	0x08
	.zero		1


	//   ....[19]....
        /*01a8*/ 	.word	0x00000380
        /*01ac*/ 	.word	0x000000ff
        /*01b0*/ 	.word	0x00000170
        /*01b4*/ 	.short	0x0100
        /*01b6*/ 	.byte	0x08
	.zero		1


	//   ....[20]....
        /*01b8*/ 	.word	0x00000390
        /*01bc*/ 	.word	0x000000ff
        /*01c0*/ 	.word	0x00000050
        /*01c4*/ 	.short	0x0100
        /*01c6*/ 	.byte	0x08
	.zero		1


	//   ....[21]....
        /*01c8*/ 	.word	0x000003a0
        /*01cc*/ 	.word	0x000000ff
        /*01d0*/ 	.word	0x00000178
        /*01d4*/ 	.short	0x0100
        /*01d6*/ 	.byte	0x08
	.zero		1


	//   ....[22]....
        /*01d8*/ 	.word	0x000003b0
        /*01dc*/ 	.word	0x000000ff
        /*01e0*/ 	.word	0x00000058
        /*01e4*/ 	.short	0x0100
        /*01e6*/ 	.byte	0x08
	.zero		1


	//   ....[23]....
        /*01e8*/ 	.word	0x000003c0
        /*01ec*/ 	.word	0x000000ff
        /*01f0*/ 	.word	0x00000180
        /*01f4*/ 	.short	0x0100
        /*01f6*/ 	.byte	0x08
	.zero		1


	//   ....[24]....
        /*01f8*/ 	.word	0x000003d0
        /*01fc*/ 	.word	0x000000ff
        /*0200*/ 	.word	0x00000060
        /*0204*/ 	.short	0x0100
        /*0206*/ 	.byte	0x08
	.zero		1


	//   ....[25]....
        /*0208*/ 	.word	0x000003e0
        /*020c*/ 	.word	0x000000ff
        /*0210*/ 	.word	0x00000188
        /*0214*/ 	.short	0x0100
        /*0216*/ 	.byte	0x08
	.zero		1


	//   ....[26]....
        /*0218*/ 	.word	0x000003f0
        /*021c*/ 	.word	0x000000ff
        /*0220*/ 	.word	0x00000068
        /*0224*/ 	.short	0x0100
        /*0226*/ 	.byte	0x08
	.zero		1


	//   ....[27]....
        /*0228*/ 	.word	0x00000400
        /*022c*/ 	.word	0x000000ff
        /*0230*/ 	.word	0x00000190
        /*0234*/ 	.short	0x0100
        /*0236*/ 	.byte	0x08
	.zero		1


	//   ....[28]....
        /*0238*/ 	.word	0x00000410
        /*023c*/ 	.word	0x000000ff
        /*0240*/ 	.word	0x00000070
        /*0244*/ 	.short	0x0100
        /*0246*/ 	.byte	0x08
	.zero		1


	//   ....[29]....
        /*0248*/ 	.word	0x00000420
        /*024c*/ 	.word	0x000000ff
        /*0250*/ 	.word	0x00000198
        /*0254*/ 	.short	0x0100
        /*0256*/ 	.byte	0x08
	.zero		1


	//   ....[30]....
        /*0258*/ 	.word	0x00000430
        /*025c*/ 	.word	0x000000ff
        /*0260*/ 	.word	0x00000078
        /*0264*/ 	.short	0x0100
        /*0266*/ 	.byte	0x08
	.zero		1


	//   ....[31]....
        /*0268*/ 	.word	0x00000440
        /*026c*/ 	.word	0x000000ff
        /*0270*/ 	.word	0x000001a0
        /*0274*/ 	.short	0x0100
        /*0276*/ 	.byte	0x08
	.zero		1


	//   ....[32]....
        /*0278*/ 	.word	0x00000450
        /*027c*/ 	.word	0x000000ff
        /*0280*/ 	.word	0x00000080
        /*0284*/ 	.short	0x0100
        /*0286*/ 	.byte	0x08
	.zero		1


	//   ....[33]....
        /*0288*/ 	.word	0x00000460
        /*028c*/ 	.word	0x000000ff
        /*0290*/ 	.word	0x000001a8
        /*0294*/ 	.short	0x0100
        /*0296*/ 	.byte	0x08
	.zero		1


	//   ....[34]....
        /*0298*/ 	.word	0x00000470
        /*029c*/ 	.word	0x000000ff
        /*02a0*/ 	.word	0x00000088
        /*02a4*/ 	.short	0x0100
        /*02a6*/ 	.byte	0x08
	.zero		1


	//   ....[35]....
        /*02a8*/ 	.word	0x00000480
        /*02ac*/ 	.word	0x000000ff
        /*02b0*/ 	.word	0x000001b0
        /*02b4*/ 	.short	0x0100
        /*02b6*/ 	.byte	0x08
	.zero		1


	//   ....[36]....
        /*02b8*/ 	.word	0x00000490
        /*02bc*/ 	.word	0x000000ff
        /*02c0*/ 	.word	0x00000090
        /*02c4*/ 	.short	0x0100
        /*02c6*/ 	.byte	0x08
	.zero		1


	//   ....[37]....
        /*02c8*/ 	.word	0x000004a0
        /*02cc*/ 	.word	0x000000ff
        /*02d0*/ 	.word	0x000001b8
        /*02d4*/ 	.short	0x0100
        /*02d6*/ 	.byte	0x08
	.zero		1


	//   ....[38]....
        /*02d8*/ 	.word	0x000004b0
        /*02dc*/ 	.word	0x000000ff
        /*02e0*/ 	.word	0x00000098
        /*02e4*/ 	.short	0x0100
        /*02e6*/ 	.byte	0x08
	.zero		1


	//   ....[39]....
        /*02e8*/ 	.word	0x000004c0
        /*02ec*/ 	.word	0x000000ff
        /*02f0*/ 	.word	0x000001c0
        /*02f4*/ 	.short	0x0100
        /*02f6*/ 	.byte	0x08
	.zero		1


	//   ....[40]....
        /*02f8*/ 	.word	0x000004d0
        /*02fc*/ 	.word	0x000000ff
        /*0300*/ 	.word	0x000000a0
        /*0304*/ 	.short	0x0100
        /*0306*/ 	.byte	0x08
	.zero		1


	//   ....[41]....
        /*0308*/ 	.word	0x000004e0
        /*030c*/ 	.word	0x000000ff
        /*0310*/ 	.word	0x000001c8
        /*0314*/ 	.short	0x0100
        /*0316*/ 	.byte	0x08
	.zero		1


	//   ....[42]....
        /*0318*/ 	.word	0x000004f0
        /*031c*/ 	.word	0x000000ff
        /*0320*/ 	.word	0x000000a8
        /*0324*/ 	.short	0x0100
        /*0326*/ 	.byte	0x08
	.zero		1


	//   ....[43]....
        /*0328*/ 	.word	0x00000500
        /*032c*/ 	.word	0x000000ff
        /*0330*/ 	.word	0x000001d0
        /*0334*/ 	.short	0x0100
        /*0336*/ 	.byte	0x08
	.zero		1


	//   ....[44]....
        /*0338*/ 	.word	0x00000510
        /*033c*/ 	.word	0x000000ff
        /*0340*/ 	.word	0x000000b0
        /*0344*/ 	.short	0x0100
        /*0346*/ 	.byte	0x08
	.zero		1


	//   ....[45]....
        /*0348*/ 	.word	0x00000520
        /*034c*/ 	.word	0x000000ff
        /*0350*/ 	.word	0x000001d8
        /*0354*/ 	.short	0x0100
        /*0356*/ 	.byte	0x08
	.zero		1


	//   ....[46]....
        /*0358*/ 	.word	0x00000530
        /*035c*/ 	.word	0x000000ff
        /*0360*/ 	.word	0x000000b8
        /*0364*/ 	.short	0x0100
        /*0366*/ 	.byte	0x08
	.zero		1


	//   ....[47]....
        /*0368*/ 	.word	0x00000540
        /*036c*/ 	.word	0x000000ff
        /*0370*/ 	.word	0x000001e0
        /*0374*/ 	.short	0x0100
        /*0376*/ 	.byte	0x08
	.zero		1


	//   ....[48]....
        /*0378*/ 	.word	0x00000550
        /*037c*/ 	.word	0x000000ff
        /*0380*/ 	.word	0x000000c0
        /*0384*/ 	.short	0x0100
        /*0386*/ 	.byte	0x08
	.zero		1


	//   ....[49]....
        /*0388*/ 	.word	0x00000560
        /*038c*/ 	.word	0x000000ff
        /*0390*/ 	.word	0x000001e8
        /*0394*/ 	.short	0x0100
        /*0396*/ 	.byte	0x08
	.zero		1


	//   ....[50]....
        /*0398*/ 	.word	0x00000570
        /*039c*/ 	.word	0x000000ff
        /*03a0*/ 	.word	0x000000c8
        /*03a4*/ 	.short	0x0100
        /*03a6*/ 	.byte	0x08
	.zero		1


	//   ....[51]....
        /*03a8*/ 	.word	0x00000580
        /*03ac*/ 	.word	0x000000ff
        /*03b0*/ 	.word	0x000001f0
        /*03b4*/ 	.short	0x0100
        /*03b6*/ 	.byte	0x08
	.zero		1


	//   ....[52]....
        /*03b8*/ 	.word	0x00000590
        /*03bc*/ 	.word	0x000000ff
        /*03c0*/ 	.word	0x000000d0
        /*03c4*/ 	.short	0x0100
        /*03c6*/ 	.byte	0x08
	.zero		1


	//   ....[53]....
        /*03c8*/ 	.word	0x000005a0
        /*03cc*/ 	.word	0x000000ff
        /*03d0*/ 	.word	0x000001f8
        /*03d4*/ 	.short	0x0100
        /*03d6*/ 	.byte	0x08
	.zero		1


	//   ....[54]....
        /*03d8*/ 	.word	0x000005b0
        /*03dc*/ 	.word	0x000000ff
        /*03e0*/ 	.word	0x000000d8
        /*03e4*/ 	.short	0x0100
        /*03e6*/ 	.byte	0x08
	.zero		1


	//   ....[55]....
        /*03e8*/ 	.word	0x000005c0
        /*03ec*/ 	.word	0x000000ff
        /*03f0*/ 	.word	0x00000200
        /*03f4*/ 	.short	0x0100
        /*03f6*/ 	.byte	0x08
	.zero		1


	//   ....[56]....
        /*03f8*/ 	.word	0x000005d0
        /*03fc*/ 	.word	0x000000ff
        /*0400*/ 	.word	0x000000e0
        /*0404*/ 	.short	0x0100
        /*0406*/ 	.byte	0x08
	.zero		1


	//   ....[57]....
        /*0408*/ 	.word	0x000005e0
        /*040c*/ 	.word	0x000000ff
        /*0410*/ 	.word	0x00000208
        /*0414*/ 	.short	0x0100
        /*0416*/ 	.byte	0x08
	.zero		1


	//   ....[58]....
        /*0418*/ 	.word	0x000005f0
        /*041c*/ 	.word	0x000000ff
        /*0420*/ 	.word	0x000000e8
        /*0424*/ 	.short	0x0100
        /*0426*/ 	.byte	0x08
	.zero		1


	//   ....[59]....
        /*0428*/ 	.word	0x00000600
        /*042c*/ 	.word	0x000000ff
        /*0430*/ 	.word	0x00000210
        /*0434*/ 	.short	0x0100
        /*0436*/ 	.byte	0x08
	.zero		1


	//   ....[60]....
        /*0438*/ 	.word	0x00000610
        /*043c*/ 	.word	0x000000ff
        /*0440*/ 	.word	0x000000f0
        /*0444*/ 	.short	0x0100
        /*0446*/ 	.byte	0x08
	.zero		1


	//   ....[61]....
        /*0448*/ 	.word	0x00000620
        /*044c*/ 	.word	0x000000ff
        /*0450*/ 	.word	0x00000218
        /*0454*/ 	.short	0x0100
        /*0456*/ 	.byte	0x08
	.zero		1


	//   ....[62]....
        /*0458*/ 	.word	0x00000630
        /*045c*/ 	.word	0x000000ff
        /*0460*/ 	.word	0x000000f8
        /*0464*/ 	.short	0x0100
        /*0466*/ 	.byte	0x08
	.zero		1


	//   ....[63]....
        /*0468*/ 	.word	0x00000640
        /*046c*/ 	.word	0x000000ff
        /*0470*/ 	.word	0x00000220
        /*0474*/ 	.short	0x0100
        /*0476*/ 	.byte	0x08
	.zero		1


	//   ....[64]....
        /*0478*/ 	.word	0x00000650
        /*047c*/ 	.word	0x000000ff
        /*0480*/ 	.word	0x00000100
        /*0484*/ 	.short	0x0100
        /*0486*/ 	.byte	0x08
	.zero		1


	//   ....[65]....
        /*0488*/ 	.word	0x00000660
        /*048c*/ 	.word	0x000000ff
        /*0490*/ 	.word	0x00000228
        /*0494*/ 	.short	0x0100
        /*0496*/ 	.byte	0x08
	.zero		1


	//   ....[66]....
        /*0498*/ 	.word	0x00000670
        /*049c*/ 	.word	0x000000ff
        /*04a0*/ 	.word	0x00000108
        /*04a4*/ 	.short	0x0100
        /*04a6*/ 	.byte	0x08
	.zero		1


	//   ....[67]....
        /*04a8*/ 	.word	0x00000680
        /*04ac*/ 	.word	0x000000ff
        /*04b0*/ 	.word	0x00000230
        /*04b4*/ 	.short	0x0100
        /*04b6*/ 	.byte	0x08
	.zero		1


	//   ....[68]....
        /*04b8*/ 	.word	0x00000690
        /*04bc*/ 	.word	0x000000ff
        /*04c0*/ 	.word	0x00000110
        /*04c4*/ 	.short	0x0100
        /*04c6*/ 	.byte	0x08
	.zero		1


	//   ....[69]....
        /*04c8*/ 	.word	0x000006a0
        /*04cc*/ 	.word	0x000000ff
        /*04d0*/ 	.word	0x00000238
        /*04d4*/ 	.short	0x0100
        /*04d6*/ 	.byte	0x08
	.zero		1


	//   ....[70]....
        /*04d8*/ 	.word	0x000006b0
        /*04dc*/ 	.word	0x000000ff
        /*04e0*/ 	.word	0x00000118
        /*04e4*/ 	.short	0x0100
        /*04e6*/ 	.byte	0x08
	.zero		1


	//   ....[71]....
        /*04e8*/ 	.word	0x000006c0
        /*04ec*/ 	.word	0x000000ff
        /*04f0*/ 	.word	0x00000240
        /*04f4*/ 	.short	0x0100
        /*04f6*/ 	.byte	0x08
	.zero		1


	//   ....[72]....
        /*04f8*/ 	.word	0x000006d0
        /*04fc*/ 	.word	0x000000ff
        /*0500*/ 	.word	0x00000120
        /*0504*/ 	.short	0x0100
        /*0506*/ 	.byte	0x08
	.zero		1


	//   ....[73]....
        /*0508*/ 	.word	0x000006e0
        /*050c*/ 	.word	0x000000ff
        /*0510*/ 	.word	0x00000248
        /*0514*/ 	.short	0x0100
        /*0516*/ 	.byte	0x08
	.zero		1


	//   ....[74]....
        /*0518*/ 	.word	0x00000b50
        /*051c*/ 	.word	0x000000ff
        /*0520*/ 	.word	0x00000260
        /*0524*/ 	.short	0x0100
        /*0526*/ 	.byte	0x06
	.zero		1


	//   ....[75]....
        /*0528*/ 	.word	0x00000be0
        /*052c*/ 	.word	0x000000ff
        /*0530*/ 	.word	0x00000268
        /*0534*/ 	.short	0x0100
        /*0536*/ 	.byte	0x06
	.zero		1


	//   ....[76]....
        /*0538*/ 	.word	0x000019f0
        /*053c*/ 	.word	0x000000ff
        /*0540*/ 	.word	0x00000000
        /*0544*/ 	.short	0x010a
        /*0546*/ 	.byte	0x06
	.zero		1


	//   ....[77]....
        /*0548*/ 	.word	0x00001a30
        /*054c*/ 	.word	0x000000ff
        /*0550*/ 	.word	0x00000000
        /*0554*/ 	.short	0x010a
        /*0556*/ 	.byte	0x06
	.zero		1


	//   ....[78]....
        /*0558*/ 	.word	0x00002020
        /*055c*/ 	.word	0x000000ff
        /*0560*/ 	.word	0x00000000
        /*0564*/ 	.short	0x010a
        /*0566*/ 	.byte	0x0c
	.zero		1


	//   ....[79]....
        /*0568*/ 	.word	0x00002060
        /*056c*/ 	.word	0x000000ff
        /*0570*/ 	.word	0x00000000
        /*0574*/ 	.short	0x010a
        /*0576*/ 	.byte	0x0c
	.zero		1


	//   ....[80]....
        /*0578*/ 	.word	0x00002440
        /*057c*/ 	.word	0x0000000a
        /*0580*/ 	.word	0x00000000
        /*0584*/ 	.short	0x0101
        /*0586*/ 	.byte	0x3f
	.zero		1


	//   ....[81]....
        /*0588*/ 	.word	0x00002900
        /*058c*/ 	.word	0x00000008
        /*0590*/ 	.word	0x00000000
        /*0594*/ 	.short	0x0101
        /*0596*/ 	.byte	0x3f
	.zero		1


	//   ....[82]....
        /*0598*/ 	.word	0x000062b0
        /*059c*/ 	.word	0x00000012
        /*05a0*/ 	.word	0x00000128
        /*05a4*/ 	.short	0x010a
        /*05a6*/ 	.byte	0x3f
	.zero		1


	//   ....[83]....
        /*05a8*/ 	.word	0x000066b0
        /*05ac*/ 	.word	0x00000008
        /*05b0*/ 	.word	0x00000268
        /*05b4*/ 	.short	0x0101
        /*05b6*/ 	.byte	0x3f
	.zero		1


	//   ....[84]....
        /*05b8*/ 	.word	0x00006d90
        /*05bc*/ 	.word	0x00000007
        /*05c0*/ 	.word	0x00000000
        /*05c4*/ 	.short	0x010a
        /*05c6*/ 	.byte	0x3f
	.zero		1


	//   ....[85]....
        /*05c8*/ 	.word	0x00006e10
        /*05cc*/ 	.word	0x00000006
        /*05d0*/ 	.word	0x00000000
        /*05d4*/ 	.short	0x010a
        /*05d6*/ 	.byte	0x3f
	.zero		1


	//   ....[86]....
        /*05d8*/ 	.word	0x00006ea0
        /*05dc*/ 	.word	0x00000007
        /*05e0*/ 	.word	0x00000000
        /*05e4*/ 	.short	0x010a
        /*05e6*/ 	.byte	0x3f
	.zero		1


	//   ....[87]....
        /*05e8*/ 	.word	0x00006f30
        /*05ec*/ 	.word	0x00000006
        /*05f0*/ 	.word	0x00000000
        /*05f4*/ 	.short	0x010a
        /*05f6*/ 	.byte	0x3f
	.zero		1


	//   ....[88]....
        /*05f8*/ 	.word	0x00006fc0
        /*05fc*/ 	.word	0x00000007
        /*0600*/ 	.word	0x00000000
        /*0604*/ 	.short	0x010a
        /*0606*/ 	.byte	0x3f
	.zero		1


	//   ....[89]....
        /*0608*/ 	.word	0x00007050
        /*060c*/ 	.word	0x00000006
        /*0610*/ 	.word	0x00000000
        /*0614*/ 	.short	0x010a
        /*0616*/ 	.byte	0x3f
	.zero		1


	//   ....[90]....
        /*0618*/ 	.word	0x000070e0
        /*061c*/ 	.word	0x00000007
        /*0620*/ 	.word	0x00000000
        /*0624*/ 	.short	0x010a
        /*0626*/ 	.byte	0x3f
	.zero		1


	//   ....[91]....
        /*0628*/ 	.word	0x00007170
        /*062c*/ 	.word	0x00000006
        /*0630*/ 	.word	0x00000000
        /*0634*/ 	.short	0x010a
        /*0636*/ 	.byte	0x3f
	.zero		1


	//   ....[92]....
        /*0638*/ 	.word	0x00007200
        /*063c*/ 	.word	0x00000007
        /*0640*/ 	.word	0x00000000
        /*0644*/ 	.short	0x010a
        /*0646*/ 	.byte	0x3f
	.zero		1


	//   ....[93]....
        /*0648*/ 	.word	0x00007290
        /*064c*/ 	.word	0x00000006
        /*0650*/ 	.word	0x00000000
        /*0654*/ 	.short	0x010a
        /*0656*/ 	.byte	0x3f
	.zero		1


	//   ....[94]....
        /*0658*/ 	.word	0x00007320
        /*065c*/ 	.word	0x00000007
        /*0660*/ 	.word	0x00000000
        /*0664*/ 	.short	0x010a
        /*0666*/ 	.byte	0x3f
	.zero		1


	//   ....[95]....
        /*0668*/ 	.word	0x000073b0
        /*066c*/ 	.word	0x00000006
        /*0670*/ 	.word	0x00000000
        /*0674*/ 	.short	0x010a
        /*0676*/ 	.byte	0x3f
	.zero		1


	//   ....[96]....
        /*0678*/ 	.word	0x00007440
        /*067c*/ 	.word	0x00000007
        /*0680*/ 	.word	0x00000000
        /*0684*/ 	.short	0x010a
        /*0686*/ 	.byte	0x3f
	.zero		1


	//   ....[97]....
        /*0688*/ 	.word	0x000074d0
        /*068c*/ 	.word	0x00000006
        /*0690*/ 	.word	0x00000000
        /*0694*/ 	.short	0x010a
        /*0696*/ 	.byte	0x3f
	.zero		1


	//   ....[98]....
        /*0698*/ 	.word	0x00007560
        /*069c*/ 	.word	0x00000007
        /*06a0*/ 	.word	0x00000000
        /*06a4*/ 	.short	0x010a
        /*06a6*/ 	.byte	0x3f
	.zero		1


	//   ....[99]....
        /*06a8*/ 	.word	0x000075f0
        /*06ac*/ 	.word	0x00000006
        /*06b0*/ 	.word	0x00000000
        /*06b4*/ 	.short	0x010a
        /*06b6*/ 	.byte	0x3f
	.zero		1


	//   ....[100]....
        /*06b8*/ 	.word	0x00007680
        /*06bc*/ 	.word	0x00000007
        /*06c0*/ 	.word	0x00000000
        /*06c4*/ 	.short	0x010a
        /*06c6*/ 	.byte	0x3f
	.zero		1


	//   ....[101]....
        /*06c8*/ 	.word	0x00007710
        /*06cc*/ 	.word	0x00000006
        /*06d0*/ 	.word	0x00000000
        /*06d4*/ 	.short	0x010a
        /*06d6*/ 	.byte	0x3f
	.zero		1


	//   ....[102]....
        /*06d8*/ 	.word	0x000077a0
        /*06dc*/ 	.word	0x00000007
        /*06e0*/ 	.word	0x00000000
        /*06e4*/ 	.short	0x010a
        /*06e6*/ 	.byte	0x3f
	.zero		1


	//   ....[103]....
        /*06e8*/ 	.word	0x00007830
        /*06ec*/ 	.word	0x00000006
        /*06f0*/ 	.word	0x00000000
        /*06f4*/ 	.short	0x010a
        /*06f6*/ 	.byte	0x3f
	.zero		1


	//   ....[104]....
        /*06f8*/ 	.word	0x000078c0
        /*06fc*/ 	.word	0x00000007
        /*0700*/ 	.word	0x00000000
        /*0704*/ 	.short	0x010a
        /*0706*/ 	.byte	0x3f
	.zero		1


	//   ....[105]....
        /*0708*/ 	.word	0x00007950
        /*070c*/ 	.word	0x00000006
        /*0710*/ 	.word	0x00000000
        /*0714*/ 	.short	0x010a
        /*0716*/ 	.byte	0x3f
	.zero		1


	//   ....[106]....
        /*0718*/ 	.word	0x000079e0
        /*071c*/ 	.word	0x00000007
        /*0720*/ 	.word	0x00000000
        /*0724*/ 	.short	0x010a
        /*0726*/ 	.byte	0x3f
	.zero		1


	//   ....[107]....
        /*0728*/ 	.word	0x00007a70
        /*072c*/ 	.word	0x00000006
        /*0730*/ 	.word	0x00000000
        /*0734*/ 	.short	0x010a
        /*0736*/ 	.byte	0x3f
	.zero		1


	//   ....[108]....
        /*0738*/ 	.word	0x00007b00
        /*073c*/ 	.word	0x00000007
        /*0740*/ 	.word	0x00000000
        /*0744*/ 	.short	0x010a
        /*0746*/ 	.byte	0x3f
	.zero		1


	//   ....[109]....
        /*0748*/ 	.word	0x00007b90
        /*074c*/ 	.word	0x00000006
        /*0750*/ 	.word	0x00000000
        /*0754*/ 	.short	0x010a
        /*0756*/ 	.byte	0x3f
	.zero		1


	//   ....[110]....
        /*0758*/ 	.word	0x00007c20
        /*075c*/ 	.word	0x00000007
        /*0760*/ 	.word	0x00000000
        /*0764*/ 	.short	0x010a
        /*0766*/ 	.byte	0x3f
	.zero		1


	//   ....[111]....
        /*0768*/ 	.word	0x00007cb0
        /*076c*/ 	.word	0x00000006
        /*0770*/ 	.word	0x00000000
        /*0774*/ 	.short	0x010a
        /*0776*/ 	.byte	0x3f
	.zero		1


	//   ....[112]....
        /*0778*/ 	.word	0x00007d40
        /*077c*/ 	.word	0x00000007
        /*0780*/ 	.word	0x00000000
        /*0784*/ 	.short	0x010a
        /*0786*/ 	.byte	0x3f
	.zero		1


	//   ....[113]....
        /*0788*/ 	.word	0x00007dd0
        /*078c*/ 	.word	0x00000006
        /*0790*/ 	.word	0x00000000
        /*0794*/ 	.short	0x010a
        /*0796*/ 	.byte	0x3f
	.zero		1


	//   ....[114]....
        /*0798*/ 	.word	0x00007e60
        /*079c*/ 	.word	0x00000007
        /*07a0*/ 	.word	0x00000000
        /*07a4*/ 	.short	0x010a
        /*07a6*/ 	.byte	0x3f
	.zero		1


	//   ....[115]....
        /*07a8*/ 	.word	0x00007ef0
        /*07ac*/ 	.word	0x00000006
        /*07b0*/ 	.word	0x00000000
        /*07b4*/ 	.short	0x010a
        /*07b6*/ 	.byte	0x3f
	.zero		1


	//   ....[116]....
        /*07b8*/ 	.word	0x00007f80
        /*07bc*/ 	.word	0x00000007
        /*07c0*/ 	.word	0x00000000
        /*07c4*/ 	.short	0x010a
        /*07c6*/ 	.byte	0x3f
	.zero		1


	//   ....[117]....
        /*07c8*/ 	.word	0x00008010
        /*07cc*/ 	.word	0x00000006
        /*07d0*/ 	.word	0x00000000
        /*07d4*/ 	.short	0x010a
        /*07d6*/ 	.byte	0x3f
	.zero		1


	//   ....[118]....
        /*07d8*/ 	.word	0x000080a0
        /*07dc*/ 	.word	0x00000007
        /*07e0*/ 	.word	0x00000000
        /*07e4*/ 	.short	0x010a
        /*07e6*/ 	.byte	0x3f
	.zero		1


	//   ....[119]....
        /*07e8*/ 	.word	0x00008130
        /*07ec*/ 	.word	0x00000006
        /*07f0*/ 	.word	0x00000000
        /*07f4*/ 	.short	0x010a
        /*07f6*/ 	.byte	0x3f
	.zero		1


	//   ....[120]....
        /*07f8*/ 	.word	0x000081c0
        /*07fc*/ 	.word	0x00000005
        /*0800*/ 	.word	0x00000000
        /*0804*/ 	.short	0x010a
        /*0806*/ 	.byte	0x3f
	.zero		1


	//   ....[121]....
        /*0808*/ 	.word	0x00008230
        /*080c*/ 	.word	0x00000009
        /*0810*/ 	.word	0x00000000
        /*0814*/ 	.short	0x010a
        /*0816*/ 	.byte	0x3f
	.zero		1


	//   ....[122]....
        /*0818*/ 	.word	0x00008290
        /*081c*/ 	.word	0x0000000b
        /*0820*/ 	.word	0x00000000
        /*0824*/ 	.short	0x010a
        /*0826*/ 	.byte	0x3f
	.zero		1


	//   ....[123]....
        /*0828*/ 	.word	0x00008360
        /*082c*/ 	.word	0x00000012
        /*0830*/ 	.word	0x00000128
        /*0834*/ 	.short	0x010a
        /*0836*/ 	.byte	0x3f
	.zero		1


	//   ....[124]....
        /*0838*/ 	.word	0x00008430
        /*083c*/ 	.word	0x00000007
        /*0840*/ 	.word	0x00000000
        /*0844*/ 	.short	0x010a
        /*0846*/ 	.byte	0x3f
	.zero		1


	//   ....[125]....
        /*0848*/ 	.word	0x00008480
        /*084c*/ 	.word	0x00000006
        /*0850*/ 	.word	0x00000000
        /*0854*/ 	.short	0x010a
        /*0856*/ 	.byte	0x3f
	.zero		1


	//   ....[126]....
        /*0858*/ 	.word	0x000084d0
        /*085c*/ 	.word	0x00000007
        /*0860*/ 	.word	0x00000000
        /*0864*/ 	.short	0x010a
        /*0866*/ 	.byte	0x3f
	.zero		1


	//   ....[127]....
        /*0868*/ 	.word	0x00008520
        /*086c*/ 	.word	0x00000006
        /*0870*/ 	.word	0x00000000
        /*0874*/ 	.short	0x010a
        /*0876*/ 	.byte	0x3f
	.zero		1


	//   ....[128]....
        /*0878*/ 	.word	0x00008570
        /*087c*/ 	.word	0x00000007
        /*0880*/ 	.word	0x00000000
        /*0884*/ 	.short	0x010a
        /*0886*/ 	.byte	0x3f
	.zero		1


	//   ....[129]....
        /*0888*/ 	.word	0x000085c0
        /*088c*/ 	.word	0x00000006
        /*0890*/ 	.word	0x00000000
        /*0894*/ 	.short	0x010a
        /*0896*/ 	.byte	0x3f
	.zero		1


	//   ....[130]....
        /*0898*/ 	.word	0x00008610
        /*089c*/ 	.word	0x00000007
        /*08a0*/ 	.word	0x00000000
        /*08a4*/ 	.short	0x010a
        /*08a6*/ 	.byte	0x3f
	.zero		1


	//   ....[131]....
        /*08a8*/ 	.word	0x00008660
        /*08ac*/ 	.word	0x00000006
        /*08b0*/ 	.word	0x00000000
        /*08b4*/ 	.short	0x010a
        /*08b6*/ 	.byte	0x3f
	.zero		1


	//   ....[132]....
        /*08b8*/ 	.word	0x000086b0
        /*08bc*/ 	.word	0x00000007
        /*08c0*/ 	.word	0x00000000
        /*08c4*/ 	.short	0x010a
        /*08c6*/ 	.byte	0x3f
	.zero		1


	//   ....[133]....
        /*08c8*/ 	.word	0x00008700
        /*08cc*/ 	.word	0x00000006
        /*08d0*/ 	.word	0x00000000
        /*08d4*/ 	.short	0x010a
        /*08d6*/ 	.byte	0x3f
	.zero		1


	//   ....[134]....
        /*08d8*/ 	.word	0x00008750
        /*08dc*/ 	.word	0x00000007
        /*08e0*/ 	.word	0x00000000
        /*08e4*/ 	.short	0x010a
        /*08e6*/ 	.byte	0x3f
	.zero		1


	//   ....[135]....
        /*08e8*/ 	.word	0x000087a0
        /*08ec*/ 	.word	0x00000006
        /*08f0*/ 	.word	0x00000000
        /*08f4*/ 	.short	0x010a
        /*08f6*/ 	.byte	0x3f
	.zero		1


	//   ....[136]....
        /*08f8*/ 	.word	0x000087f0
        /*08fc*/ 	.word	0x00000007
        /*0900*/ 	.word	0x00000000
        /*0904*/ 	.short	0x010a
        /*0906*/ 	.byte	0x3f
	.zero		1


	//   ....[137]....
        /*0908*/ 	.word	0x00008840
        /*090c*/ 	.word	0x00000006
        /*0910*/ 	.word	0x00000000
        /*0914*/ 	.short	0x010a
        /*0916*/ 	.byte	0x3f
	.zero		1


	//   ....[138]....
        /*0918*/ 	.word	0x00008890
        /*091c*/ 	.word	0x00000007
        /*0920*/ 	.word	0x00000000
        /*0924*/ 	.short	0x010a
        /*0926*/ 	.byte	0x3f
	.zero		1


	//   ....[139]....
        /*0928*/ 	.word	0x000088e0
        /*092c*/ 	.word	0x00000006
        /*0930*/ 	.word	0x00000000
        /*0934*/ 	.short	0x010a
        /*0936*/ 	.byte	0x3f
	.zero		1


	//   ....[140]....
        /*0938*/ 	.word	0x00008930
        /*093c*/ 	.word	0x00000007
        /*0940*/ 	.word	0x00000000
        /*0944*/ 	.short	0x010a
        /*0946*/ 	.byte	0x3f
	.zero		1


	//   ....[141]....
        /*0948*/ 	.word	0x00008980
        /*094c*/ 	.word	0x00000006
        /*0950*/ 	.word	0x00000000
        /*0954*/ 	.short	0x010a
        /*0956*/ 	.byte	0x3f
	.zero		1


	//   ....[142]....
        /*0958*/ 	.word	0x000089d0
        /*095c*/ 	.word	0x00000007
        /*0960*/ 	.word	0x00000000
        /*0964*/ 	.short	0x010a
        /*0966*/ 	.byte	0x3f
	.zero		1


	//   ....[143]....
        /*0968*/ 	.word	0x00008a20
        /*096c*/ 	.word	0x00000006
        /*0970*/ 	.word	0x00000000
        /*0974*/ 	.short	0x010a
        /*0976*/ 	.byte	0x3f
	.zero		1


	//   ....[144]....
        /*0978*/ 	.word	0x00008a70
        /*097c*/ 	.word	0x00000007
        /*0980*/ 	.word	0x00000000
        /*0984*/ 	.short	0x010a
        /*0986*/ 	.byte	0x3f
	.zero		1


	//   ....[145]....
        /*0988*/ 	.word	0x00008ac0
        /*098c*/ 	.word	0x00000006
        /*0990*/ 	.word	0x00000000
        /*0994*/ 	.short	0x010a
        /*0996*/ 	.byte	0x3f
	.zero		1


	//   ....[146]....
        /*0998*/ 	.word	0x00008b10
        /*099c*/ 	.word	0x00000007
        /*09a0*/ 	.word	0x00000000
        /*09a4*/ 	.short	0x010a
        /*09a6*/ 	.byte	0x3f
	.zero		1


	//   ....[147]....
        /*09a8*/ 	.word	0x00008b60
        /*09ac*/ 	.word	0x00000006
        /*09b0*/ 	.word	0x00000000
        /*09b4*/ 	.short	0x010a
        /*09b6*/ 	.byte	0x3f
	.zero		1


	//   ....[148]....
        /*09b8*/ 	.word	0x00008bb0
        /*09bc*/ 	.word	0x00000007
        /*09c0*/ 	.word	0x00000000
        /*09c4*/ 	.short	0x010a
        /*09c6*/ 	.byte	0x3f
	.zero		1


	//   ....[149]....
        /*09c8*/ 	.word	0x00008c00
        /*09cc*/ 	.word	0x00000006
        /*09d0*/ 	.word	0x00000000
        /*09d4*/ 	.short	0x010a
        /*09d6*/ 	.byte	0x3f
	.zero		1


	//   ....[150]....
        /*09d8*/ 	.word	0x00008c50
        /*09dc*/ 	.word	0x00000007
        /*09e0*/ 	.word	0x00000000
        /*09e4*/ 	.short	0x010a
        /*09e6*/ 	.byte	0x3f
	.zero		1


	//   ....[151]....
        /*09e8*/ 	.word	0x00008ca0
        /*09ec*/ 	.word	0x00000006
        /*09f0*/ 	.word	0x00000000
        /*09f4*/ 	.short	0x010a
        /*09f6*/ 	.byte	0x3f
	.zero		1


	//   ....[152]....
        /*09f8*/ 	.word	0x00008cf0
        /*09fc*/ 	.word	0x00000007
        /*0a00*/ 	.word	0x00000000
        /*0a04*/ 	.short	0x010a
        /*0a06*/ 	.byte	0x3f
	.zero		1


	//   ....[153]....
        /*0a08*/ 	.word	0x00008d40
        /*0a0c*/ 	.word	0x00000006
        /*0a10*/ 	.word	0x00000000
        /*0a14*/ 	.short	0x010a
        /*0a16*/ 	.byte	0x3f
	.zero		1


	//   ....[154]....
        /*0a18*/ 	.word	0x00008d90
        /*0a1c*/ 	.word	0x00000007
        /*0a20*/ 	.word	0x00000000
        /*0a24*/ 	.short	0x010a
        /*0a26*/ 	.byte	0x3f
	.zero		1


	//   ....[155]....
        /*0a28*/ 	.word	0x00008de0
        /*0a2c*/ 	.word	0x00000006
        /*0a30*/ 	.word	0x00000000
        /*0a34*/ 	.short	0x010a
        /*0a36*/ 	.byte	0x3f
	.zero		1


	//   ....[156]....
        /*0a38*/ 	.word	0x00008e30
        /*0a3c*/ 	.word	0x00000007
        /*0a40*/ 	.word	0x00000000
        /*0a44*/ 	.short	0x010a
        /*0a46*/ 	.byte	0x3f
	.zero		1


	//   ....[157]....
        /*0a48*/ 	.word	0x00008e80
        /*0a4c*/ 	.word	0x00000006
        /*0a50*/ 	.word	0x00000000
        /*0a54*/ 	.short	0x010a
        /*0a56*/ 	.byte	0x3f
	.zero		1


	//   ....[158]....
        /*0a58*/ 	.word	0x00008ed0
        /*0a5c*/ 	.word	0x00000007
        /*0a60*/ 	.word	0x00000000
        /*0a64*/ 	.short	0x010a
        /*0a66*/ 	.byte	0x3f
	.zero		1


	//   ....[159]....
        /*0a68*/ 	.word	0x00008f20
        /*0a6c*/ 	.word	0x00000006
        /*0a70*/ 	.word	0x00000000
        /*0a74*/ 	.short	0x010a
        /*0a76*/ 	.byte	0x3f
	.zero		1


	//----- nvinfo : EIATTR_NUM_MBARRIERS
	.align		4
.L_28:
        /*0a78*/ 	.byte	0x03, 0x38
        /*0a7a*/ 	.short	0x004c


	//----- nvinfo : EIATTR_EXIT_INSTR_OFFSETS
	.align		4
        /*0a7c*/ 	.byte	0x04, 0x1c
        /*0a7e*/ 	.short	(.L_30 - .L_29)


	//   ....[0]....
.L_29:
        /*0a80*/ 	.word	0x00000da0


	//   ....[1]....
        /*0a84*/ 	.word	0x00001580


	//   ....[2]....
        /*0a88*/ 	.word	0x000058f0


	//   ....[3]....
        /*0a8c*/ 	.word	0x00005e50


	//   ....[4]....
        /*0a90*/ 	.word	0x00008210


	//----- nvinfo : EIATTR_MAX_THREADS
	.align		4
.L_30:
        /*0a94*/ 	.byte	0x04, 0x05
        /*0a96*/ 	.short	(.L_32 - .L_31)
.L_31:
        /*0a98*/ 	.word	0x00000180
        /*0a9c*/ 	.word	0x00000001
        /*0aa0*/ 	.word	0x00000001


	//----- nvinfo : EIATTR_CRS_STACK_SIZE
	.align		4
.L_32:
        /*0aa4*/ 	.byte	0x04, 0x1e
        /*0aa6*/ 	.short	(.L_34 - .L_33)
.L_33:
        /*0aa8*/ 	.word	0x00000000


	//----- nvinfo : EIATTR_CBANK_PARAM_SIZE
	.align		4
.L_34:
        /*0aac*/ 	.byte	0x03, 0x19
        /*0aae*/ 	.short	0x0470


	//----- nvinfo : EIATTR_PARAM_CBANK
	.align		4
        /*0ab0*/ 	.byte	0x04, 0x0a
        /*0ab2*/ 	.short	(.L_36 - .L_35)
	.align		4
.L_35:
        /*0ab4*/ 	.word	index@(.nv.constant0._ZN7cutlass13device_kernelINS_4gemm6kernel13GemmUniversalIN4cute5tupleIJiiiiEEENS1_10collective13CollectiveMmaINS1_37MainloopSm90TmaGmmaWarpSpecializedFP8ILi37ENS5_IJNS4_1CILi2EEESB_NSA_ILi1EEEEEENS1_35KernelTmaWarpSpecializedCooperativeEEENS5_IJNSA_ILi128EEENSA_ILi64EEENSA_ILi32EEEEEENS_12float_e5m2_tENS5_IJlSC_lEEESK_SL_NS4_8TiledMMAINS4_8MMA_AtomIJNS4_4SM904GMMA30MMA_64x64x32_F32E5M2E5M2_SS_TNILNSP_7ScaleInE1ELSR_1EEEEEENS4_6LayoutINS5_IJSB_SC_SC_EEENS5_IJSC_NSA_ILi0EEESW_EEEEENS5_IJNS4_10UnderscoreESZ_SZ_EEEEENS4_23SM90_TMA_LOAD_MULTICASTENS4_14ComposedLayoutINS4_7SwizzleILi1ELi4ELi3EEENS4_18smem_ptr_flag_bitsILi8EEENSU_INS5_IJNSA_ILi8EEESI_EEENS5_IJSI_SC_EEEEEEEvNS4_8identityES12_S1C_vS1D_EENS_8epilogue10collective6detail29Sm90TmaWarpSpecializedAdapterINS1G_15DefaultEpilogueISK_SL_SL_NS1F_6thread17LinearCombinationISK_Li1EffLNS1K_9ScaleType4KindE0ELNS_15FloatRoundStyleE2ESK_EENS1_15EpilogueDefaultEEEEEvvEEEEvNT_6ParamsE)
        /*0ab8*/ 	.short	0x0210
        /*0aba*/ 	.short	0x0470


	//----- nvinfo : EIATTR_SW_WAR
	.align		4
.L_36:
        /*0abc*/ 	.byte	0x04, 0x36
        /*0abe*/ 	.short	(.L_38 - .L_37)
.L_37:
        /*0ac0*/ 	.word	0x00000008
.L_38:


//--------------------- .nv.callgraph             --------------------------
	.section	.nv.callgraph,"",@"SHT_CUDA_CALLGRAPH"
	.align	4
	.sectionentsize	8
	.align		4
        /*0000*/ 	.word	0x00000000
	.align		4
        /*0004*/ 	.word	0xffffffff
	.align		4
        /*0008*/ 	.word	0x00000000
	.align		4
        /*000c*/ 	.word	0xfffffffe
	.align		4
        /*0010*/ 	.word	0x00000000
	.align		4
        /*0014*/ 	.word	0xfffffffd
	.align		4
        /*0018*/ 	.word	0x00000000
	.align		4
        /*001c*/ 	.word	0xfffffffc


//--------------------- .nv.constant4             --------------------------
	.section	.nv.constant4,"a",@progbits
	.align	8
	.align		8
.nv.constant4:
        /*0000*/ 	.dword	_ZN39_INTERNAL_b3267605_4_k_cu_e7048b93_48454cuda3std3__45__cpo5beginE
	.align		8
        /*0008*/ 	.dword	_ZN39_INTERNAL_b3267605_4_k_cu_e7048b93_48454cuda3std3__45__cpo3endE
	.align		8
        /*0010*/ 	.dword	_ZN39_INTERNAL_b3267605_4_k_cu_e7048b93_48454cuda3std3__45__cpo6cbeginE
	.align		8
        /*0018*/ 	.dword	_ZN39_INTERNAL_b3267605_4_k_cu_e7048b93_48454cuda3std3__45__cpo4cendE
	.align		8
        /*0020*/ 	.dword	_ZN39_INTERNAL_b3267605_4_k_cu_e7048b93_48454cuda3std3__441_GLOBAL__N__b3267605_4_k_cu_e7048b93_48456ignoreE
	.align		8
        /*0028*/ 	.dword	_ZN39_INTERNAL_b3267605_4_k_cu_e7048b93_48454cuda3std3__419piecewise_constructE
	.align		8
        /*0030*/ 	.dword	_ZN39_INTERNAL_b3267605_4_k_cu_e7048b93_48454cuda3std3__48in_placeE
	.align		8
        /*0038*/ 	.dword	_ZN39_INTERNAL_b3267605_4_k_cu_e7048b93_48454cuda3std6ranges3__45__cpo4swapE
	.align		8
        /*0040*/ 	.dword	_ZN39_INTERNAL_b3267605_4_k_cu_e7048b93_48454cuda3std6ranges3__45__cpo9iter_moveE
	.align		8
        /*0048*/ 	.dword	_ZN39_INTERNAL_b3267605_4_k_cu_e7048b93_48454cute7productE
	.align		8
        /*0050*/ 	.dword	_ZN39_INTERNAL_b3267605_4_k_cu_e7048b93_48454cute1_E


//--------------------- .text._ZN7cutlass13device_kernelINS_4gemm6kernel13GemmUniversalIN4cute5tupleIJiiiiEEENS1_10collective13CollectiveMmaINS1_37MainloopSm90TmaGmmaWarpSpecializedFP8ILi37ENS5_IJNS4_1CILi2EEESB_NSA_ILi1EEEEEENS1_35KernelTmaWarpSpecializedCooperativeEEENS5_IJNSA_ILi128EEENSA_ILi64EEENSA_ILi32EEEEEENS_12float_e5m2_tENS5_IJlSC_lEEESK_SL_NS4_8TiledMMAINS4_8MMA_AtomIJNS4_4SM904GMMA30MMA_64x64x32_F32E5M2E5M2_SS_TNILNSP_7ScaleInE1ELSR_1EEEEEENS4_6LayoutINS5_IJSB_SC_SC_EEENS5_IJSC_NSA_ILi0EEESW_EEEEENS5_IJNS4_10UnderscoreESZ_SZ_EEEEENS4_23SM90_TMA_LOAD_MULTICASTENS4_14ComposedLayoutINS4_7SwizzleILi1ELi4ELi3EEENS4_18smem_ptr_flag_bitsILi8EEENSU_INS5_IJNSA_ILi8EEESI_EEENS5_IJSI_SC_EEEEEEEvNS4_8identityES12_S1C_vS1D_EENS_8epilogue10collective6detail29Sm90TmaWarpSpecializedAdapterINS1G_15DefaultEpilogueISK_SL_SL_NS1F_6thread17LinearCombinationISK_Li1EffLNS1K_9ScaleType4KindE0ELNS_15FloatRoundStyleE2ESK_EENS1_15EpilogueDefaultEEEEEvvEEEEvNT_6ParamsE --------------------------
	.section	.text._ZN7cutlass13device_kernelINS_4gemm6kernel13GemmUniversalIN4cute5tupleIJiiiiEEENS1_10collective13CollectiveMmaINS1_37MainloopSm90TmaGmmaWarpSpecializedFP8ILi37ENS5_IJNS4_1CILi2EEESB_NSA_ILi1EEEEEENS1_35KernelTmaWarpSpecializedCooperativeEEENS5_IJNSA_ILi128EEENSA_ILi64EEENSA_ILi32EEEEEENS_12float_e5m2_tENS5_IJlSC_lEEESK_SL_NS4_8TiledMMAINS4_8MMA_AtomIJNS4_4SM904GMMA30MMA_64x64x32_F32E5M2E5M2_SS_TNILNSP_7ScaleInE1ELSR_1EEEEEENS4_6LayoutINS5_IJSB_SC_SC_EEENS5_IJSC_NSA_ILi0EEESW_EEEEENS5_IJNS4_10UnderscoreESZ_SZ_EEEEENS4_23SM90_TMA_LOAD_MULTICASTENS4_14ComposedLayoutINS4_7SwizzleILi1ELi4ELi3EEENS4_18smem_ptr_flag_bitsILi8EEENSU_INS5_IJNSA_ILi8EEESI_EEENS5_IJSI_SC_EEEEEEEvNS4_8identityES12_S1C_vS1D_EENS_8epilogue10collective6detail29Sm90TmaWarpSpecializedAdapterINS1G_15DefaultEpilogueISK_SL_SL_NS1F_6thread17LinearCombinationISK_Li1EffLNS1K_9ScaleType4KindE0ELNS_15FloatRoundStyleE2ESK_EENS1_15EpilogueDefaultEEEEEvvEEEEvNT_6ParamsE,"ax",@progbits
	.align	128
.text._ZN7cutlass13device_kernelINS_4gemm6kernel13GemmUniversalIN4cute5tupleIJiiiiEEENS1_10collective13CollectiveMmaINS1_37MainloopSm90TmaGmmaWarpSpecializedFP8ILi37ENS5_IJNS4_1CILi2EEESB_NSA_ILi1EEEEEENS1_35KernelTmaWarpSpecializedCooperativeEEENS5_IJNSA_ILi128EEENSA_ILi64EEENSA_ILi32EEEEEENS_12float_e5m2_tENS5_IJlSC_lEEESK_SL_NS4_8TiledMMAINS4_8MMA_AtomIJNS4_4SM904GMMA30MMA_64x64x32_F32E5M2E5M2_SS_TNILNSP_7ScaleInE1ELSR_1EEEEEENS4_6LayoutINS5_IJSB_SC_SC_EEENS5_IJSC_NSA_ILi0EEESW_EEEEENS5_IJNS4_10UnderscoreESZ_SZ_EEEEENS4_23SM90_TMA_LOAD_MULTICASTENS4_14ComposedLayoutINS4_7SwizzleILi1ELi4ELi3EEENS4_18smem_ptr_flag_bitsILi8EEENSU_INS5_IJNSA_ILi8EEESI_EEENS5_IJSI_SC_EEEEEEEvNS4_8identityES12_S1C_vS1D_EENS_8epilogue10collective6detail29Sm90TmaWarpSpecializedAdapterINS1G_15DefaultEpilogueISK_SL_SL_NS1F_6thread17LinearCombinationISK_Li1EffLNS1K_9ScaleType4KindE0ELNS_15FloatRoundStyleE2ESK_EENS1_15EpilogueDefaultEEEEEvvEEEEvNT_6ParamsE:
        .type           _ZN7cutlass13device_kernelINS_4gemm6kernel13GemmUniversalIN4cute5tupleIJiiiiEEENS1_10collective13CollectiveMmaINS1_37MainloopSm90TmaGmmaWarpSpecializedFP8ILi37ENS5_IJNS4_1CILi2EEESB_NSA_ILi1EEEEEENS1_35KernelTmaWarpSpecializedCooperativeEEENS5_IJNSA_ILi128EEENSA_ILi64EEENSA_ILi32EEEEEENS_12float_e5m2_tENS5_IJlSC_lEEESK_SL_NS4_8TiledMMAINS4_8MMA_AtomIJNS4_4SM904GMMA30MMA_64x64x32_F32E5M2E5M2_SS_TNILNSP_7ScaleInE1ELSR_1EEEEEENS4_6LayoutINS5_IJSB_SC_SC_EEENS5_IJSC_NSA_ILi0EEESW_EEEEENS5_IJNS4_10UnderscoreESZ_SZ_EEEEENS4_23SM90_TMA_LOAD_MULTICASTENS4_14ComposedLayoutINS4_7SwizzleILi1ELi4ELi3EEENS4_18smem_ptr_flag_bitsILi8EEENSU_INS5_IJNSA_ILi8EEESI_EEENS5_IJSI_SC_EEEEEEEvNS4_8identityES12_S1C_vS1D_EENS_8epilogue10collective6detail29Sm90TmaWarpSpecializedAdapterINS1G_15DefaultEpilogueISK_SL_SL_NS1F_6thread17LinearCombinationISK_Li1EffLNS1K_9ScaleType4KindE0ELNS_15FloatRoundStyleE2ESK_EENS1_15EpilogueDefaultEEEEEvvEEEEvNT_6ParamsE,@function
        .size           _ZN7cutlass13device_kernelINS_4gemm6kernel13GemmUniversalIN4cute5tupleIJiiiiEEENS1_10collective13CollectiveMmaINS1_37MainloopSm90TmaGmmaWarpSpecializedFP8ILi37ENS5_IJNS4_1CILi2EEESB_NSA_ILi1EEEEEENS1_35KernelTmaWarpSpecializedCooperativeEEENS5_IJNSA_ILi128EEENSA_ILi64EEENSA_ILi32EEEEEENS_12float_e5m2_tENS5_IJlSC_lEEESK_SL_NS4_8TiledMMAINS4_8MMA_AtomIJNS4_4SM904GMMA30MMA_64x64x32_F32E5M2E5M2_SS_TNILNSP_7ScaleInE1ELSR_1EEEEEENS4_6LayoutINS5_IJSB_SC_SC_EEENS5_IJSC_NSA_ILi0EEESW_EEEEENS5_IJNS4_10UnderscoreESZ_SZ_EEEEENS4_23SM90_TMA_LOAD_MULTICASTENS4_14ComposedLayoutINS4_7SwizzleILi1ELi4ELi3EEENS4_18smem_ptr_flag_bitsILi8EEENSU_INS5_IJNSA_ILi8EEESI_EEENS5_IJSI_SC_EEEEEEEvNS4_8identityES12_S1C_vS1D_EENS_8epilogue10collective6detail29Sm90TmaWarpSpecializedAdapterINS1G_15DefaultEpilogueISK_SL_SL_NS1F_6thread17LinearCombinationISK_Li1EffLNS1K_9ScaleType4KindE0ELNS_15FloatRoundStyleE2ESK_EENS1_15EpilogueDefaultEEEEEvvEEEEvNT_6ParamsE,(.L_x_209 - _ZN7cutlass13device_kernelINS_4gemm6kernel13GemmUniversalIN4cute5tupleIJiiiiEEENS1_10collective13CollectiveMmaINS1_37MainloopSm90TmaGmmaWarpSpecializedFP8ILi37ENS5_IJNS4_1CILi2EEESB_NSA_ILi1EEEEEENS1_35KernelTmaWarpSpecializedCooperativeEEENS5_IJNSA_ILi128EEENSA_ILi64EEENSA_ILi32EEEEEENS_12float_e5m2_tENS5_IJlSC_lEEESK_SL_NS4_8TiledMMAINS4_8MMA_AtomIJNS4_4SM904GMMA30MMA_64x64x32_F32E5M2E5M2_SS_TNILNSP_7ScaleInE1ELSR_1EEEEEENS4_6LayoutINS5_IJSB_SC_SC_EEENS5_IJSC_NSA_ILi0EEESW_EEEEENS5_IJNS4_10UnderscoreESZ_SZ_EEEEENS4_23SM90_TMA_LOAD_MULTICASTENS4_14ComposedLayoutINS4_7SwizzleILi1ELi4ELi3EEENS4_18smem_ptr_flag_bitsILi8EEENSU_INS5_IJNSA_ILi8EEESI_EEENS5_IJSI_SC_EEEEEEEvNS4_8identityES12_S1C_vS1D_EENS_8epilogue10collective6detail29Sm90TmaWarpSpecializedAdapterINS1G_15DefaultEpilogueISK_SL_SL_NS1F_6thread17LinearCombinationISK_Li1EffLNS1K_9ScaleType4KindE0ELNS_15FloatRoundStyleE2ESK_EENS1_15EpilogueDefaultEEEEEvvEEEEvNT_6ParamsE)
        .other          _ZN7cutlass13device_kernelINS_4gemm6kernel13GemmUniversalIN4cute5tupleIJiiiiEEENS1_10collective13CollectiveMmaINS1_37MainloopSm90TmaGmmaWarpSpecializedFP8ILi37ENS5_IJNS4_1CILi2EEESB_NSA_ILi1EEEEEENS1_35KernelTmaWarpSpecializedCooperativeEEENS5_IJNSA_ILi128EEENSA_ILi64EEENSA_ILi32EEEEEENS_12float_e5m2_tENS5_IJlSC_lEEESK_SL_NS4_8TiledMMAINS4_8MMA_AtomIJNS4_4SM904GMMA30MMA_64x64x32_F32E5M2E5M2_SS_TNILNSP_7ScaleInE1ELSR_1EEEEEENS4_6LayoutINS5_IJSB_SC_SC_EEENS5_IJSC_NSA_ILi0EEESW_EEEEENS5_IJNS4_10UnderscoreESZ_SZ_EEEEENS4_23SM90_TMA_LOAD_MULTICASTENS4_14ComposedLayoutINS4_7SwizzleILi1ELi4ELi3EEENS4_18smem_ptr_flag_bitsILi8EEENSU_INS5_IJNSA_ILi8EEESI_EEENS5_IJSI_SC_EEEEEEEvNS4_8identityES12_S1C_vS1D_EENS_8epilogue10collective6detail29Sm90TmaWarpSpecializedAdapterINS1G_15DefaultEpilogueISK_SL_SL_NS1F_6thread17LinearCombinationISK_Li1EffLNS1K_9ScaleType4KindE0ELNS_15FloatRoundStyleE2ESK_EENS1_15EpilogueDefaultEEEEEvvEEEEvNT_6ParamsE,@"STO_CUDA_ENTRY STV_DEFAULT"
_ZN7cutlass13device_kernelINS_4gemm6kernel13GemmUniversalIN4cute5tupleIJiiiiEEENS1_10collective13CollectiveMmaINS1_37MainloopSm90TmaGmmaWarpSpecializedFP8ILi37ENS5_IJNS4_1CILi2EEESB_NSA_ILi1EEEEEENS1_35KernelTmaWarpSpecializedCooperativeEEENS5_IJNSA_ILi128EEENSA_ILi64EEENSA_ILi32EEEEEENS_12float_e5m2_tENS5_IJlSC_lEEESK_SL_NS4_8TiledMMAINS4_8MMA_AtomIJNS4_4SM904GMMA30MMA_64x64x32_F32E5M2E5M2_SS_TNILNSP_7ScaleInE1ELSR_1EEEEEENS4_6LayoutINS5_IJSB_SC_SC_EEENS5_IJSC_NSA_ILi0EEESW_EEEEENS5_IJNS4_10UnderscoreESZ_SZ_EEEEENS4_23SM90_TMA_LOAD_MULTICASTENS4_14ComposedLayoutINS4_7SwizzleILi1ELi4ELi3EEENS4_18smem_ptr_flag_bitsILi8EEENSU_INS5_IJNSA_ILi8EEESI_EEENS5_IJSI_SC_EEEEEEEvNS4_8identityES12_S1C_vS1D_EENS_8epilogue10collective6detail29Sm90TmaWarpSpecializedAdapterINS1G_15DefaultEpilogueISK_SL_SL_NS1F_6thread17LinearCombinationISK_Li1EffLNS1K_9ScaleType4KindE0ELNS_15FloatRoundStyleE2ESK_EENS1_15EpilogueDefaultEEEEEvvEEEEvNT_6ParamsE:
[----:B------:R-:W-:Y:S01]  /*0000*/  LDC R1, c[0x0][0x28] ;  /* 0x00000a00ff017b82 */ /* 0x000fe20000000800 */
[----:B------:R-:W0:Y:S01]  /*0010*/  S2R R0, SR_TID.X ;  /* 0x0000000000007919 */ /* 0x000e220000002100 */
[----:B------:R-:W-:Y:S01]  /*0020*/  ELECT P0, URZ, PT ;  /* 0x00000000003f782f */ /* 0x000fe20003800000 */
[----:B------:R-:W-:Y:S01]  /*0030*/  BSSY B0, `(.L_x_0) ;  /* 0x000000f000007945 */ /* 0x000fe20003800000 */
[--C-:B0-----:R-:W-:Y:S02]  /*0040*/  SHF.R.U32.HI R2, RZ, 0x5, R0.reuse ;  /* 0x00000005ff027819 */ /* 0x101fe40000011600 */
[----:B------:R-:W-:-:S03]  /*0050*/  SHF.R.U32.HI R3, RZ, 0x7, R0 ;  /* 0x00000007ff037819 */ /* 0x000fc60000011600 */
[----:B------:R-:W0:Y:S04]  /*0060*/  SHFL.IDX PT, R7, R2, RZ, 0x1f ;  /* 0x00001fff02077589 */ /* 0x000e2800000e0000 */
[----:B------:R1:W2:Y:S01]  /*0070*/  SHFL.IDX PT, R4, R3, RZ, 0x1f ;  /* 0x00001fff03047589 */ /* 0x0002a200000e0000 */
[----:B0-----:R-:W-:-:S13]  /*0080*/  ISETP.NE.OR P0, PT, R7, RZ, !P0 ;  /* 0x000000ff0700720c */ /* 0x001fda0004705670 */
[----:B-12---:R-:W-:Y:S05]  /*0090*/  @P0 BRA `(.L_x_1) ;  /* 0x0000000000200947 */ /* 0x006fea0003800000 */
[----:B------:R-:W-:Y:S02]  /*00a0*/  ULDC.64 UR4, c[0x0][0x198] ;  /* 0x0000660000047ab9 */ /* 0x000fe40000000a00 */
[----:B------:R-:W-:Y:S02]  /*00b0*/  UIADD3 UR6, UP0, UR4, 0xf0, URZ ;  /* 0x000000f004067890 */ /* 0x000fe4000ff1e03f */
[----:B------:R-:W-:Y:S02]  /*00c0*/  UIADD3 UR4, UP1, UR4, 0x1f0, URZ ;  /* 0x000001f004047890 */ /* 0x000fe4000ff3e03f */
[----:B------:R-:W-:Y:S02]  /*00d0*/  UIADD3.X UR7, URZ, UR5, URZ, UP0, !UPT ;  /* 0x000000053f077290 */ /* 0x000fe400087fe43f */
[----:B------:R-:W-:-:S07]  /*00e0*/  UIADD3.X UR5, URZ, UR5, URZ, UP1, !UPT ;  /* 0x000000053f057290 */ /* 0x000fce0008ffe43f */
[----:B------:R0:W-:Y:S02]  /*00f0*/  UTMACCTL.PF [UR6] ;  /* 0x00000000060079b9 */ /* 0x0001e40008040000 */
[----:B------:R0:W-:Y:S02]  /*0100*/  UTMACCTL.PF [UR4] ;  /* 0x00000000040079b9 */ /* 0x0001e40008040000 */
[----:B0-----:R-:W-:Y:S01]  /*0110*/  NOP ;  /* 0x0000000000007918 */ /* 0x001fe20000000000 */
.L_x_1:
[----:B------:R-:W-:Y:S05]  /*0120*/  BSYNC B0 ;  /* 0x0000000000007941 */ /* 0x000fea0003800000 */
.L_x_0:
[----:B------:R-:W0:Y:S02]  /*0130*/  SHFL.IDX PT, R3, R2, RZ, 0x1f ;  /* 0x00001fff02037589 */ /* 0x000e2400000e0000 */
[----:B0-----:R-:W-:-:S13]  /*0140*/  ISETP.NE.AND P0, PT, R3, RZ, PT ;  /* 0x000000ff0300720c */ /* 0x001fda0003f05270 */
[----:B------:R-:W-:Y:S05]  /*0150*/  @P0 BRA `(.L_x_2) ;  /* 0x00000004006c0947 */ /* 0x000fea0003800000 */
[----:B------:R-:W-:Y:S01]  /*0160*/  ELECT P0, URZ, PT ;  /* 0x00000000003f782f */ /* 0x000fe20003800000 */
[----:B------:R-:W-:-:S12]  /*0170*/  BSSY B0, `(.L_x_2) ;  /* 0x0000059000007945 */ /* 0x000fd80003800000 */
[----:B------:R-:W-:Y:S05]  /*0180*/  @!P0 BRA `(.L_x_3) ;  /* 0x00000004005c8947 */ /* 0x000fea0003800000 */
[----:B------:R-:W0:Y:S01]  /*0190*/  S2UR UR8, SR_CgaCtaId ;  /* 0x00000000000879c3 */ /* 0x000e220000008800 */
[----:B------:R-:W-:Y:S01]  /*01a0*/  UMOV UR4, 0x400 ;  /* 0x0000040000047882 */ /* 0x000fe20000000000 */
[----:B------:R-:W-:Y:S01]  /*01b0*/  UMOV UR5, 0x1 ;  /* 0x0000000100057882 */ /* 0x000fe20000000000 */
[----:B------:R-:W-:Y:S02]  /*01c0*/  UMOV UR6, 0x6 ;  /* 0x0000000600067882 */ /* 0x000fe40000000000 */
[----:B------:R-:W-:-:S04]  /*01d0*/  UIADD3 UR6, -UR6, 0x100000, URZ ;  /* 0x0010000006067890 */ /* 0x000fc8000fffe13f */
[----:B------:R-:W-:Y:S02]  /*01e0*/  USHF.L.U32 UR7, UR6, 0xb, URZ ;  /* 0x0000000b06077899 */ /* 0x000fe4000800063f */
[----:B------:R-:W-:Y:S02]  /*01f0*/  USHF.L.U32 UR6, UR6, 0x1, URZ ;  /* 0x0000000106067899 */ /* 0x000fe4000800063f */
[----:B0-----:R-:W-:Y:S02]  /*0200*/  ULEA UR8, UR8, UR4, 0x18 ;  /* 0x0000000408087291 */ /* 0x001fe4000f8ec03f */
[----:B------:R-:W-:-:S04]  /*0210*/  UIADD3 UR4, -UR5, 0x100000, URZ ;  /* 0x0010000005047890 */ /* 0x000fc8000fffe13f */
[----:B------:R-:W-:Y:S02]  /*0220*/  USHF.L.U32 UR5, UR4, 0xb, URZ ;  /* 0x0000000b04057899 */ /* 0x000fe4000800063f */
[----:B------:R-:W-:Y:S01]  /*0230*/  USHF.L.U32 UR4, UR4, 0x1, URZ ;  /* 0x0000000104047899 */ /* 0x000fe2000800063f */
[----:B------:R-:W0:Y:S11]  /*0240*/  FENCE.VIEW.ASYNC.S ;  /* 0x00000000000073c6 */ /* 0x000e360000000000 */
[----:B0-----:R0:W1:Y:S01]  /*0250*/  SYNCS.EXCH.64 URZ, [UR8], UR4 ;  /* 0x00000004083f75b2 */ /* 0x0010620008000100 */
[----:B------:R0:W2:Y:S01]  /*0260*/  SYNCS.EXCH.64 URZ, [UR8+0x128], UR6 ;  /* 0x00012806083f75b2 */ /* 0x0000a20008000100 */
[----:B------:R0:W3:Y:S01]  /*0270*/  SYNCS.EXCH.64 URZ, [UR8+0x8], UR4 ;  /* 0x00000804083f75b2 */ /* 0x0000e20008000100 */
[----:B------:R0:W4:Y:S01]  /*0280*/  SYNCS.EXCH.64 URZ, [UR8+0x130], UR6 ;  /* 0x00013006083f75b2 */ /* 0x0001220008000100 */
[----:B------:R0:W0:Y:S01]  /*0290*/  SYNCS.EXCH.64 URZ, [UR8+0x10], UR4 ;  /* 0x00001004083f75b2 */ /* 0x0000220008000100 */
        /* <DEDUP_REMOVED lines=69> */
[----:B-1234-:R-:W-:Y:S01]  /*06f0*/  NOP ;  /* 0x0000000000007918 */ /* 0x01efe20000000000 */
.L_x_3:
[----:B0-----:R-:W-:Y:S05]  /*0700*/  BSYNC B0 ;  /* 0x0000000000007941 */ /* 0x001fea0003800000 */
.L_x_2:
[----:B------:R-:W-:Y:S01]  /*0710*/  SHF.R.S32.HI R5, RZ, 0x1f, R0 ;  /* 0x0000001fff057819 */ /* 0x000fe20000011400 */
[----:B------:R-:W0:Y:S01]  /*0720*/  SHFL.IDX PT, R2, R2, RZ, 0x1f ;  /* 0x00001fff02027589 */ /* 0x000e2200000e0000 */
[----:B------:R-:W1:Y:S01]  /*0730*/  S2UR UR8, SR_CTAID.X ;  /* 0x00000000000879c3 */ /* 0x000e620000002500 */
[----:B------:R-:W-:Y:S02]  /*0740*/  ELECT P0, URZ, PT ;  /* 0x00000000003f782f */ /* 0x000fe40003800000 */
[----:B------:R-:W-:Y:S01]  /*0750*/  LEA.HI R5, R5, R0, RZ, 0x7 ;  /* 0x0000000005057211 */ /* 0x000fe200078f38ff */
[----:B------:R-:W2:Y:S01]  /*0760*/  S2R R8, SR_CTAID.Y ;  /* 0x0000000000087919 */ /* 0x000ea20000002600 */
[----:B------:R-:W-:Y:S01]  /*0770*/  ULDC UR4, c[0x0][0x150] ;  /* 0x0000540000047ab9 */ /* 0x000fe20000000800 */
[----:B------:R-:W-:Y:S01]  /*0780*/  VIADD R16, R4, 0xffffffff ;  /* 0xffffffff04107836 */ /* 0x000fe20000000000 */
[----:B------:R-:W-:Y:S01]  /*0790*/  LOP3.LUT R5, R5, 0xffffff80, RZ, 0xc0, !PT ;  /* 0xffffff8005057812 */ /* 0x000fe200078ec0ff */
[----:B------:R-:W-:Y:S01]  /*07a0*/  NOP ;  /* 0x0000000000007918 */ /* 0x000fe20000000000 */
[----:B------:R-:W3:Y:S01]  /*07b0*/  LDC R12, c[0x0][0x144] ;  /* 0x00005100ff0c7b82 */ /* 0x000ee20000000800 */
[----:B------:R-:W-:Y:S01]  /*07c0*/  NOP ;  /* 0x0000000000007918 */ /* 0x000fe20000000000 */
[----:B------:R-:W-:Y:S01]  /*07d0*/  ISETP.GE.U32.AND P6, PT, R16, 0x2, PT ;  /* 0x000000021000780c */ /* 0x000fe20003fc6070 */
[----:B------:R-:W-:Y:S01]  /*07e0*/  IMAD.IADD R5, R0, 0x1, -R5 ;  /* 0x0000000100057824 */ /* 0x000fe200078e0a05 */
[----:B------:R-:W-:-:S04]  /*07f0*/  ISETP.NE.AND P3, PT, R4, RZ, PT ;  /* 0x000000ff0400720c */ /* 0x000fc80003f65270 */
[----:B------:R-:W-:Y:S01]  /*0800*/  SHF.R.S32.HI R6, RZ, 0x1f, R5 ;  /* 0x0000001fff067819 */ /* 0x000fe20000011405 */
[----:B------:R-:W4:Y:S03]  /*0810*/  LDC R14, c[0x0][0x140] ;  /* 0x00005000ff0e7b82 */ /* 0x000f260000000800 */
[----:B------:R-:W-:Y:S02]  /*0820*/  LEA.HI R6, R6, R5, RZ, 0x3 ;  /* 0x0000000506067211 */ /* 0x000fe400078f18ff */
[----:B0-----:R-:W-:Y:S02]  /*0830*/  ISETP.NE.OR P0, PT, R2, RZ, !P0 ;  /* 0x000000ff0200720c */ /* 0x001fe40004705670 */
[--C-:B------:R-:W-:Y:S02]  /*0840*/  SHF.R.S32.HI R2, RZ, 0x3, R6.reuse ;  /* 0x00000003ff027819 */ /* 0x100fe40000011406 */
[----:B------:R-:W-:-:S02]  /*0850*/  SHF.R.S32.HI R11, RZ, 0x1f, R6 ;  /* 0x0000001fff0b7819 */ /* 0x000fc40000011406 */
[----:B------:R-:W-:Y:S02]  /*0860*/  SHF.R.S32.HI R6, RZ, 0x1f, R3 ;  /* 0x0000001fff067819 */ /* 0x000fe40000011403 */
[----:B-1----:R-:W-:Y:S02]  /*0870*/  I2FP.F32.U32 R10, UR8 ;  /* 0x00000008000a7c45 */ /* 0x002fe40008201000 */
[----:B------:R-:W-:Y:S02]  /*0880*/  LEA.HI R11, R11, R2, RZ, 0x2 ;  /* 0x000000020b0b7211 */ /* 0x000fe400078f10ff */
[----:B------:R-:W-:Y:S01]  /*0890*/  LEA.HI R6, R6, R3, RZ, 0x2 ;  /* 0x0000000306067211 */ /* 0x000fe200078f10ff */
[----:B------:R-:W-:Y:S01]  /*08a0*/  FMUL R10, R10, UR4 ;  /* 0x000000040a0a7c20 */ /* 0x000fe20008400000 */
[----:B------:R-:W-:Y:S01]  /*08b0*/  LOP3.LUT R11, R11, 0xfffffffc, RZ, 0xc0, !PT ;  /* 0xfffffffc0b0b7812 */ /* 0x000fe200078ec0ff */
[----:B------:R-:W-:Y:S01]  /*08c0*/  VOTEU.ALL UP0, P0 ;  /* 0x00000000003f7886 */ /* 0x000fe20000000000 */
[----:B------:R-:W-:Y:S01]  /*08d0*/  LOP3.LUT R6, R6, 0x3ffffffc, RZ, 0xc0, !PT ;  /* 0x3ffffffc06067812 */ /* 0x000fe200078ec0ff */
[----:B------:R-:W-:Y:S01]  /*08e0*/  ULDC UR4, c[0x0][0x154] ;  /* 0x0000550000047ab9 */ /* 0x000fe20000000800 */
[----:B--2---:R-:W-:Y:S01]  /*08f0*/  I2FP.F32.U32 R13, R8 ;  /* 0x00000008000d7245 */ /* 0x004fe20000201000 */
[----:B------:R-:W0:Y:S01]  /*0900*/  F2I.U32.TRUNC.NTZ R10, R10 ;  /* 0x0000000a000a7305 */ /* 0x000e22000020f000 */
[----:B------:R-:W-:Y:S01]  /*0910*/  IMAD.IADD R11, R2, 0x1, -R11 ;  /* 0x00000001020b7824 */ /* 0x000fe200078e0a0b */
[----:B------:R-:W1:Y:S01]  /*0920*/  @!UP0 S2UR UR7, SR_CgaCtaId ;  /* 0x00000000000789c3 */ /* 0x000e620000008800 */
[----:B------:R-:W-:-:S02]  /*0930*/  IMAD.IADD R6, R3, 0x1, -R6 ;  /* 0x0000000103067824 */ /* 0x000fc400078e0a06 */
[----:B------:R-:W-:Y:S01]  /*0940*/  FMUL R13, R13, UR4 ;  /* 0x000000040d0d7c20 */ /* 0x000fe20008400000 */
[----:B------:R-:W-:Y:S01]  /*0950*/  UMOV UR4, 0x20 ;  /* 0x0000002000047882 */ /* 0x000fe20000000000 */
[----:B------:R-:W-:Y:S01]  /*0960*/  @!UP0 UMOV UR6, 0x400 ;  /* 0x0000040000068882 */ /* 0x000fe20000000000 */
[----:B------:R-:W-:Y:S01]  /*0970*/  IMAD R6, R6, 0x4, R11 ;  /* 0x0000000406067824 */ /* 0x000fe200078e020b */
[----:B------:R-:W-:-:S04]  /*0980*/  @!UP0 UIADD3 UR4, -UR4, 0x100000, URZ ;  /* 0x0010000004048890 */ /* 0x000fc8000fffe13f */
[----:B------:R-:W-:Y:S02]  /*0990*/  @!UP0 USHF.L.U32 UR5, UR4, 0xb, URZ ;  /* 0x0000000b04058899 */ /* 0x000fe4000800063f */
[----:B------:R-:W-:Y:S01]  /*09a0*/  @!UP0 USHF.L.U32 UR4, UR4, 0x1, URZ ;  /* 0x0000000104048899 */ /* 0x000fe2000800063f */
[----:B----4-:R-:W-:Y:S01]  /*09b0*/  ISETP.EQ.U32.AND P2, PT, R14, 0x1, PT ;  /* 0x000000010e00780c */ /* 0x010fe20003f42070 */
[----:B------:R-:W2:Y:S01]  /*09c0*/  LDC R11, c[0x0][0x148] ;  /* 0x00005200ff0b7b82 */ /* 0x000ea20000000800 */
[----:B------:R-:W4:Y:S01]  /*09d0*/  F2I.U32.TRUNC.NTZ R13, R13 ;  /* 0x0000000d000d7305 */ /* 0x000f22000020f000 */
[----:B------:R-:W-:Y:S01]  /*09e0*/  LEA.HI R2, R6, R6, RZ, 0x1 ;  /* 0x0000000606027211 */ /* 0x000fe200078f08ff */
[----:B------:R-:W-:Y:S01]  /*09f0*/  VOTEU.ALL UP1, P0 ;  /* 0x00000000003f7886 */ /* 0x000fe20000020000 */
[----:B0-----:R-:W-:Y:S02]  /*0a00*/  IMAD.MOV R15, RZ, RZ, -R10 ;  /* 0x000000ffff0f7224 */ /* 0x001fe400078e0a0a */
[----:B------:R-:W-:-:S02]  /*0a10*/  LOP3.LUT R3, R2, 0xfffffffe, RZ, 0xc0, !PT ;  /* 0xfffffffe02037812 */ /* 0x000fc400078ec0ff */
[----:B------:R-:W-:Y:S01]  /*0a20*/  SHF.R.S32.HI R2, RZ, 0x1f, R7 ;  /* 0x0000001fff027819 */ /* 0x000fe20000011407 */
[----:B---3--:R-:W-:Y:S02]  /*0a30*/  IMAD R10, R12, R15, UR8 ;  /* 0x000000080c0a7e24 */ /* 0x008fe4000f8e020f */
[----:B------:R-:W-:Y:S01]  /*0a40*/  IMAD.IADD R3, R6, 0x1, -R3 ;  /* 0x0000000106037824 */ /* 0x000fe200078e0a03 */
[----:B------:R-:W-:-:S04]  /*0a50*/  LEA.HI R2, R2, R7, RZ, 0x2 ;  /* 0x0000000702027211 */ /* 0x000fc800078f10ff */
[----:B------:R-:W-:Y:S01]  /*0a60*/  ISETP.NE.AND P4, PT, R3, R10, PT ;  /* 0x0000000a0300720c */ /* 0x000fe20003f85270 */
[----:B------:R-:W-:Y:S01]  /*0a70*/  IMAD.SHL.U32 R3, R6, 0x4, RZ ;  /* 0x0000000406037824 */ /* 0x000fe200078e00ff */
[----:B------:R-:W-:Y:S01]  /*0a80*/  LOP3.LUT R2, R2, 0xfffffffc, RZ, 0xc0, !PT ;  /* 0xfffffffc02027812 */ /* 0x000fe200078ec0ff */
[----:B----4-:R-:W-:Y:S01]  /*0a90*/  IMAD.MOV R20, RZ, RZ, -R13 ;  /* 0x000000ffff147224 */ /* 0x010fe200078e0a0d */
[----:B-1----:R-:W-:Y:S02]  /*0aa0*/  @!UP0 ULEA UR6, UR7, UR6, 0x18 ;  /* 0x0000000607068291 */ /* 0x002fe4000f8ec03f */
[----:B------:R-:W-:Y:S01]  /*0ab0*/  LOP3.LUT R3, R6, 0xc, R3, 0x78, !PT ;  /* 0x0000000c06037812 */ /* 0x000fe200078e7803 */
[----:B------:R-:W-:Y:S01]  /*0ac0*/  IMAD.IADD R7, R7, 0x1, -R2 ;  /* 0x0000000107077824 */ /* 0x000fe200078e0a02 */
[----:B------:R-:W-:Y:S01]  /*0ad0*/  VOTEU.ALL UP0, P0 ;  /* 0x00000000003f7886 */ /* 0x000fe20000000000 */
[----:B--2---:R-:W-:Y:S01]  /*0ae0*/  IMAD R13, R11, R20, R8 ;  /* 0x000000140b0d7224 */ /* 0x004fe200078e0208 */
[----:B------:R-:W-:Y:S01]  /*0af0*/  LOP3.LUT P0, RZ, R5, 0x7, RZ, 0xc0, !PT ;  /* 0x0000000705ff7812 */ /* 0x000fe2000780c0ff */
[----:B------:R-:W-:Y:S01]  /*0b00*/  IMAD.MOV.U32 R6, RZ, RZ, 0x1 ;  /* 0x00000001ff067424 */ /* 0x000fe200078e00ff */
[----:B------:R-:W-:-:S02]  /*0b10*/  ISETP.NE.AND P1, PT, R7, 0x3, PT ;  /* 0x000000030700780c */ /* 0x000fc40003f25270 */
[----:B------:R-:W-:Y:S02]  /*0b20*/  @P4 LEA.HI R2, R3, R3, RZ, 0x1 ;  /* 0x0000000303024211 */ /* 0x000fe400078f08ff */
[----:B------:R-:W-:Y:S01]  /*0b30*/  ISETP.EQ.OR P1, PT, R7, RZ, !P1 ;  /* 0x000000ff0700720c */ /* 0x000fe20004f22670 */
[----:B------:R-:W0:Y:S02]  /*0b40*/  FENCE.VIEW.ASYNC.S ;  /* 0x00000000000073c6 */ /* 0x000e240000000000 */
[----:B0-----:R0:W1:Y:S01]  /*0b50*/  @!UP0 SYNCS.EXCH.64 URZ, [UR6+0x260], UR4 ;  /* 0x00026004063f85b2 */ /* 0x0010620008000100 */
[----:B------:R-:W-:Y:S02]  /*0b60*/  @P4 SHF.R.S32.HI R2, RZ, 0x1, R2 ;  /* 0x00000001ff024819 */ /* 0x000fe40000011402 */
[----:B------:R-:W-:Y:S02]  /*0b70*/  ISETP.LT.U32.AND P0, PT, R3, 0x4, !P0 ;  /* 0x000000040300780c */ /* 0x000fe40004701070 */
[----:B------:R-:W-:-:S02]  /*0b80*/  @P4 ISETP.NE.AND P5, PT, R2, R13, PT ;  /* 0x0000000d0200420c */ /* 0x000fc40003fa5270 */
[----:B------:R-:W-:Y:S02]  /*0b90*/  ISETP.EQ.AND P1, PT, R4, RZ, P1 ;  /* 0x000000ff0400720c */ /* 0x000fe40000f22270 */
[----:B------:R-:W-:Y:S02]  /*0ba0*/  SEL R5, RZ, 0x1, !P0 ;  /* 0x00000001ff057807 */ /* 0x000fe40004000000 */
[----:B------:R-:W-:Y:S02]  /*0bb0*/  @P4 SEL R6, RZ, 0x1, P5 ;  /* 0x00000001ff064807 */ /* 0x000fe40002800000 */
[----:B------:R-:W-:Y:S02]  /*0bc0*/  SEL R2, RZ, 0x1, !P1 ;  /* 0x00000001ff027807 */ /* 0x000fe40004800000 */
[----:B------:R-:W-:Y:S01]  /*0bd0*/  LOP3.LUT R6, R6, R5, RZ, 0xc0, !PT ;  /* 0x0000000506067212 */ /* 0x000fe200078ec0ff */
[----:B------:R0:W2:Y:S01]  /*0be0*/  @!UP1 SYNCS.EXCH.64 URZ, [UR6+0x268], UR4 ;  /* 0x00026804063f95b2 */ /* 0x0000a20008000100 */
[----:B------:R-:W-:Y:S01]  /*0bf0*/  SEL R2, R2, 0x2, P6 ;  /* 0x0000000202027807 */ /* 0x000fe20003000000 */
[----:B------:R-:W-:Y:S01]  /*0c00*/  NOP ;  /* 0x0000000000007918 */ /* 0x000fe20000000000 */
[----:B------:R-:W-:Y:S05]  /*0c10*/  @!P2 BRA `(.L_x_4) ;  /* 0x000000000008a947 */ /* 0x000fea0003800000 */
[----:B-12---:R-:W-:Y:S01]  /*0c20*/  UCGABAR_ARV ;  /* 0x00000000000079c7 */ /* 0x006fe20008000000 */
[----:B------:R-:W-:Y:S05]  /*0c30*/  BRA `(.L_x_5) ;  /* 0x0000000000047947 */ /* 0x000fea0003800000 */
.L_x_4:
[----:B-12---:R-:W-:Y:S01]  /*0c40*/  NOP ;  /* 0x0000000000007918 */ /* 0x006fe20000000000 */
.L_x_5:
[----:B------:R-:W1:Y:S01]  /*0c50*/  LDC R4, c[0x0][0x65c] ;  /* 0x00019700ff047b82 */ /* 0x000e620000000800 */
[----:B------:R-:W-:Y:S01]  /*0c60*/  IMAD.MOV.U32 R5, RZ, RZ, RZ ;  /* 0x000000ffff057224 */ /* 0x000fe200078e00ff */
[----:B-1----:R-:W-:Y:S01]  /*0c70*/  ISETP.NE.AND P4, PT, R4, 0x1, PT ;  /* 0x000000010400780c */ /* 0x002fe20003f85270 */
[----:B------:R-:W-:-:S12]  /*0c80*/  IMAD.U32 R4, RZ, RZ, UR8 ;  /* 0x00000008ff047e24 */ /* 0x000fd8000f8e00ff */
[----:B------:R-:W1:Y:S01]  /*0c90*/  @P4 LDC R15, c[0x0][0x10] ;  /* 0x00000400ff0f4b82 */ /* 0x000e620000000800 */
[----:B------:R-:W-:Y:S02]  /*0ca0*/  @P4 IMAD.MOV.U32 R9, RZ, RZ, RZ ;  /* 0x000000ffff094224 */ /* 0x000fe400078e00ff */
[----:B------:R-:W-:-:S05]  /*0cb0*/  @P4 IMAD.MOV.U32 R17, RZ, RZ, RZ ;  /* 0x000000ffff114224 */ /* 0x000fca00078e00ff */
[----:B------:R-:W2:Y:S01]  /*0cc0*/  @!P4 LDC R13, c[0x0][0xc] ;  /* 0x00000300ff0dcb82 */ /* 0x000ea20000000800 */
[----:B-1----:R-:W-:-:S04]  /*0cd0*/  @P4 IMAD.WIDE.U32 R14, R15, UR8, R8 ;  /* 0x000000080f0e4c25 */ /* 0x002fc8000f8e0008 */
[----:B--2---:R-:W-:-:S04]  /*0ce0*/  @!P4 IMAD.WIDE.U32 R12, R8, R13, R4 ;  /* 0x0000000d080cc225 */ /* 0x004fc800078e0004 */
[----:B------:R-:W-:Y:S02]  /*0cf0*/  @P4 IMAD.MOV.U32 R4, RZ, RZ, R14 ;  /* 0x000000ffff044224 */ /* 0x000fe400078e000e */
[----:B------:R-:W-:Y:S02]  /*0d00*/  @P4 IMAD.IADD R5, R15, 0x1, R17 ;  /* 0x000000010f054824 */ /* 0x000fe400078e0211 */
[----:B------:R-:W-:Y:S02]  /*0d10*/  @!P4 IMAD.MOV.U32 R4, RZ, RZ, R12 ;  /* 0x000000ffff04c224 */ /* 0x000fe400078e000c */
[----:B------:R-:W-:Y:S01]  /*0d20*/  @!P4 IMAD.MOV.U32 R5, RZ, RZ, R13 ;  /* 0x000000ffff05c224 */ /* 0x000fe200078e000d */
[----:B------:R-:W-:Y:S06]  /*0d30*/  @!P2 BRA `(.L_x_6) ;  /* 0x00000000000ca947 */ /* 0x000fec0003800000 */
[----:B------:R-:W-:Y:S01]  /*0d40*/  UCGABAR_WAIT ;  /* 0x0000000000007dc7 */ /* 0x000fe20008000000 */
[----:B------:R-:W-:Y:S01]  /*0d50*/  CCTL.IVALL ;  /* 0x00000000ff00798f */ /* 0x000fe20002000000 */
[----:B------:R-:W-:Y:S05]  /*0d60*/  BRA `(.L_x_7) ;  /* 0x0000000000047947 */ /* 0x000fea0003800000 */
.L_x_6:
[----:B------:R-:W-:Y:S06]  /*0d70*/  BAR.SYNC.DEFER_BLOCKING 0x0 ;  /* 0x0000000000007b1d */ /* 0x000fec0000010000 */
.L_x_7:
[----:B------:R-:W-:Y:S05]  /*0d80*/  @!P3 BRA `(.L_x_8) ;  /* 0x0000004800dcb947 */ /* 0x000fea0003800000 */
[----:B------:R-:W-:-:S13]  /*0d90*/  ISETP.GT.U32.AND P0, PT, R16, 0x1, PT ;  /* 0x000000011000780c */ /* 0x000fda0003f04070 */
[----:B0-----:R-:W-:Y:S05]  /*0da0*/  @P0 EXIT ;  /* 0x000000000000094d */ /* 0x001fea0003800000 */
[----:B------:R-:W-:Y:S01]  /*0db0*/  ULDC.64 UR4, c[0x0][0x650] ;  /* 0x0001940000047ab9 */ /* 0x000fe20000000a00 */
[----:B------:R-:W-:Y:S01]  /*0dc0*/  PRMT R14, RZ, 0x7610, R14 ;  /* 0x00007610ff0e7816 */ /* 0x000fe2000000000e */
[----:B------:R-:W-:Y:S01]  /*0dd0*/  IMAD.MOV.U32 R71, RZ, RZ, -0x1 ;  /* 0xffffffffff477424 */ /* 0x000fe200078e00ff */
[----:B------:R-:W-:Y:S01]  /*0de0*/  ISETP.GE.U32.AND P0, PT, R4, UR4, PT ;  /* 0x0000000404007c0c */ /* 0x000fe2000bf06070 */
[----:B------:R-:W-:Y:S02]  /*0df0*/  IMAD.MOV.U32 R15, RZ, RZ, -0x1 ;  /* 0xffffffffff0f7424 */ /* 0x000fe400078e00ff */
[----:B------:R-:W-:Y:S01]  /*0e00*/  IMAD.MOV.U32 R73, RZ, RZ, -0x1 ;  /* 0xffffffffff497424 */ /* 0x000fe200078e00ff */
[----:B------:R-:W-:-:S13]  /*0e10*/  ISETP.GE.U32.AND.EX P0, PT, R5, UR5, PT, P0 ;  /* 0x0000000505007c0c */ /* 0x000fda000bf06100 */
[----:B------:R-:W-:Y:S05]  /*0e20*/  @P0 BRA `(.L_x_9) ;  /* 0x0000000400240947 */ /* 0x000fea0003800000 */
[----:B------:R-:W0:Y:S01]  /*0e30*/  LDC.64 R22, c[0x0][0x628] ;  /* 0x00018a00ff167b82 */ /* 0x000e220000000a00 */
[----:B------:R-:W-:Y:S02]  /*0e40*/  IMAD.MOV.U32 R12, RZ, RZ, R4 ;  /* 0x000000ffff0c7224 */ /* 0x000fe400078e0004 */
[----:B------:R-:W-:-:S05]  /*0e50*/  IMAD.MOV.U32 R13, RZ, RZ, R5 ;  /* 0x000000ffff0d7224 */ /* 0x000fca00078e0005 */
[----:B------:R-:W1:Y:S08]  /*0e60*/  LDC R18, c[0x0][0x630] ;  /* 0x00018c00ff127b82 */ /* 0x000e700000000800 */
[----:B------:R-:W2:Y:S01]  /*0e70*/  LDC.64 R24, c[0x0][0x620] ;  /* 0x00018800ff187b82 */ /* 0x000ea20000000a00 */
[----:B0-----:R-:W-:-:S04]  /*0e80*/  ISETP.NE.U32.AND P0, PT, R22, RZ, PT ;  /* 0x000000ff1600720c */ /* 0x001fc80003f05070 */
[----:B------:R-:W-:-:S13]  /*0e90*/  ISETP.NE.AND.EX P0, PT, R23, RZ, PT, P0 ;  /* 0x000000ff1700720c */ /* 0x000fda0003f05300 */
[----:B-12---:R-:W-:Y:S05]  /*0ea0*/  @!P0 BRA `(.L_x_10) ;  /* 0x0000000000288947 */ /* 0x006fea0003800000 */
[----:B------:R-:W0:Y:S02]  /*0eb0*/  LDC R7, c[0x0][0x634] ;  /* 0x00018d00ff077b82 */ /* 0x000e240000000800 */
[----:B0-----:R-:W-:-:S05]  /*0ec0*/  IADD3 R7, P0, R4, R7, RZ ;  /* 0x0000000704077210 */ /* 0x001fca0007f1e0ff */
[----:B------:R-:W-:-:S04]  /*0ed0*/  IMAD.X R19, RZ, RZ, R5, P0 ;  /* 0x000000ffff137224 */ /* 0x000fc800000e0605 */
[----:B------:R-:W-:-:S04]  /*0ee0*/  IMAD.WIDE.U32 R12, R19, R22, RZ ;  /* 0x00000016130c7225 */ /* 0x000fc800078e00ff */
[----:B------:R-:W-:-:S04]  /*0ef0*/  IMAD.WIDE.U32 R14, P0, R7, R23, R12 ;  /* 0x00000017070e7225 */ /* 0x000fc8000780000c */
[----:B------:R-:W-:-:S04]  /*0f00*/  IMAD.WIDE.U32 R12, R7, R22, RZ ;  /* 0x00000016070c7225 */ /* 0x000fc800078e00ff */
[----:B------:R-:W-:Y:S01]  /*0f10*/  IMAD.X R17, RZ, RZ, RZ, P0 ;  /* 0x000000ffff117224 */ /* 0x000fe200000e06ff */
[----:B------:R-:W-:Y:S01]  /*0f20*/  IADD3 RZ, P0, R13, R14, RZ ;  /* 0x0000000e0dff7210 */ /* 0x000fe20007f1e0ff */
[----:B------:R-:W-:-:S04]  /*0f30*/  IMAD.MOV.U32 R16, RZ, RZ, R15 ;  /* 0x000000ffff107224 */ /* 0x000fc800078e000f */
[----:B------:R-:W-:-:S08]  /*0f40*/  IMAD.WIDE.U32.X R12, R19, R23, R16, P0 ;  /* 0x00000017130c7225 */ /* 0x000fd000000e0410 */
.L_x_10:
[----:B------:R-:W0:Y:S01]  /*0f50*/  LDC.64 R28, c[0x0][0x640] ;  /* 0x00019000ff1c7b82 */ /* 0x000e220000000a00 */
[--C-:B------:R-:W-:Y:S01]  /*0f60*/  SHF.R.U64 R73, R12, R18, R13.reuse ;  /* 0x000000120c497219 */ /* 0x100fe2000000120d */
[----:B------:R-:W-:Y:S01]  /*0f70*/  IMAD R27, R11, R20, R8 ;  /* 0x000000140b1b7224 */ /* 0x000fe200078e0208 */
[----:B------:R-:W-:Y:S01]  /*0f80*/  SHF.R.U32.HI R7, RZ, R18, R13 ;  /* 0x00000012ff077219 */ /* 0x000fe2000001160d */
[----:B------:R-:W-:Y:S01]  /*0f90*/  IMAD.MOV.U32 R23, RZ, RZ, 0x1 ;  /* 0x00000001ff177424 */ /* 0x000fe200078e00ff */
[----:B------:R-:W-:-:S03]  /*0fa0*/  IADD3 R9, P0, RZ, -R73, RZ ;  /* 0x80000049ff097210 */ /* 0x000fc60007f1e0ff */
[----:B------:R-:W1:Y:S02]  /*0fb0*/  LDC R22, c[0x0][0x618] ;  /* 0x00018600ff167b82 */ /* 0x000e640000000800 */
[----:B------:R-:W-:Y:S02]  /*0fc0*/  IMAD.X R7, RZ, RZ, ~R7, P0 ;  /* 0x000000ffff077224 */ /* 0x000fe400000e0e07 */
[----:B------:R-:W-:-:S04]  /*0fd0*/  IMAD.WIDE.U32 R12, R9, R24, R4 ;  /* 0x00000018090c7225 */ /* 0x000fc800078e0004 */
[----:B------:R-:W2:Y:S01]  /*0fe0*/  LDC R18, c[0x0][0x608] ;  /* 0x00018200ff127b82 */ /* 0x000ea20000000800 */
[----:B------:R-:W-:Y:S02]  /*0ff0*/  IMAD R14, R7, R24, RZ ;  /* 0x00000018070e7224 */ /* 0x000fe400078e02ff */
[----:B------:R-:W-:Y:S02]  /*1000*/  IMAD.MOV.U32 R7, RZ, RZ, -0x1 ;  /* 0xffffffffff077424 */ /* 0x000fe400078e00ff */
[----:B------:R-:W-:-:S03]  /*1010*/  IMAD R9, R9, R25, R14 ;  /* 0x0000001909097224 */ /* 0x000fc600078e020e */
[----:B------:R-:W3:Y:S01]  /*1020*/  LDC R26, c[0x0][0x658] ;  /* 0x00019600ff1a7b82 */ /* 0x000ee20000000800 */
[----:B------:R-:W-:Y:S01]  /*1030*/  IMAD.IADD R9, R13, 0x1, R9 ;  /* 0x000000010d097824 */ /* 0x000fe200078e0209 */
[----:B0-----:R-:W-:-:S04]  /*1040*/  ISETP.NE.U32.AND P0, PT, R28, RZ, PT ;  /* 0x000000ff1c00720c */ /* 0x001fc80003f05070 */
[----:B------:R-:W-:Y:S02]  /*1050*/  ISETP.NE.AND.EX P0, PT, R29, RZ, PT, P0 ;  /* 0x000000ff1d00720c */ /* 0x000fe40003f05300 */
[----:B------:R-:W0:Y:S01]  /*1060*/  LDC R24, c[0x0][0x600] ;  /* 0x00018000ff187b82 */ /* 0x000e220000000800 */
[-CC-:B-1----:R-:W-:Y:S02]  /*1070*/  SHF.R.U64 R16, R12, R22.reuse, R9.reuse ;  /* 0x000000160c107219 */ /* 0x182fe40000001209 */
[----:B------:R-:W-:-:S05]  /*1080*/  SHF.R.U32.HI R9, RZ, R22, R9 ;  /* 0x00000016ff097219 */ /* 0x000fca0000011609 */
[----:B------:R-:W1:Y:S01]  /*1090*/  LDC R19, c[0x0][0x648] ;  /* 0x00019200ff137b82 */ /* 0x000e620000000800 */
[-CC-:B--2---:R-:W-:Y:S02]  /*10a0*/  SHF.R.U64 R22, R16, R18.reuse, R9.reuse ;  /* 0x0000001210167219 */ /* 0x184fe40000001209 */
[----:B------:R-:W-:-:S05]  /*10b0*/  SHF.R.U32.HI R9, RZ, R18, R9 ;  /* 0x00000012ff097219 */ /* 0x000fca0000011609 */
[----:B------:R-:W2:Y:S01]  /*10c0*/  LDC R21, c[0x0][0x638] ;  /* 0x00018e00ff157b82 */ /* 0x000ea20000000800 */
[-CC-:B---3--:R-:W-:Y:S02]  /*10d0*/  SHF.R.U64 R18, R22, R26.reuse, R9.reuse ;  /* 0x0000001a16127219 */ /* 0x188fe40000001209 */
[-C--:B------:R-:W-:Y:S02]  /*10e0*/  SHF.L.U32 R7, R7, R26.reuse, RZ ;  /* 0x0000001a07077219 */ /* 0x080fe400000006ff */
[----:B------:R-:W-:Y:S01]  /*10f0*/  SHF.R.U32.HI R9, RZ, R26, R9 ;  /* 0x0000001aff097219 */ /* 0x000fe20000011609 */
[----:B------:R-:W-:Y:S01]  /*1100*/  IMAD.MOV.U32 R8, RZ, RZ, R18 ;  /* 0x000000ffff087224 */ /* 0x000fe200078e0012 */
[----:B------:R-:W-:Y:S01]  /*1110*/  LOP3.LUT R11, RZ, R7, RZ, 0x33, !PT ;  /* 0x00000007ff0b7212 */ /* 0x000fe200078e33ff */
[----:B------:R-:W3:Y:S01]  /*1120*/  LDC R25, c[0x0][0x610] ;  /* 0x00018400ff197b82 */ /* 0x000ee20000000800 */
[----:B------:R-:W-:Y:S05]  /*1130*/  @!P0 BRA `(.L_x_11) ;  /* 0x0000000000288947 */ /* 0x000fea0003800000 */
[----:B------:R-:W4:Y:S02]  /*1140*/  LDC R7, c[0x0][0x64c] ;  /* 0x00019300ff077b82 */ /* 0x000f240000000800 */
[----:B----4-:R-:W-:-:S05]  /*1150*/  IADD3 R7, P0, R18, R7, RZ ;  /* 0x0000000712077210 */ /* 0x010fca0007f1e0ff */
        /* <DEDUP_REMOVED lines=8> */
.L_x_11:
[----:B-1----:R-:W-:Y:S01]  /*11e0*/  SHF.R.U64 R9, R8, R19, R9 ;  /* 0x0000001308097219 */ /* 0x002fe20000001209 */
[----:B------:R-:W-:Y:S01]  /*11f0*/  IMAD.MOV.U32 R14, RZ, RZ, 0x1 ;  /* 0x00000001ff0e7424 */ /* 0x000fe200078e00ff */
[----:B------:R-:W-:Y:S01]  /*1200*/  LOP3.LUT R8, R22, R11, RZ, 0xc0, !PT ;  /* 0x0000000b16087212 */ /* 0x000fe200078ec0ff */
[----:B0-----:R-:W-:Y:S01]  /*1210*/  VIADD R11, R24, 0xffffffff ;  /* 0xffffffff180b7836 */ /* 0x001fe20000000000 */
[----:B------:R-:W-:Y:S01]  /*1220*/  SHF.L.U32 R7, R23, R26, RZ ;  /* 0x0000001a17077219 */ /* 0x000fe200000006ff */
[----:B------:R-:W-:Y:S01]  /*1230*/  IMAD.MOV R12, RZ, RZ, -R9 ;  /* 0x000000ffff0c7224 */ /* 0x000fe200078e0a09 */
[----:B------:R-:W-:Y:S02]  /*1240*/  SEL R10, R10, R27, !P4 ;  /* 0x0000001b0a0a7207 */ /* 0x000fe40006000000 */
[----:B------:R-:W-:Y:S01]  /*1250*/  LOP3.LUT R11, R16, R11, RZ, 0xc0, !PT ;  /* 0x0000000b100b7212 */ /* 0x000fe200078ec0ff */
[----:B------:R-:W-:Y:S02]  /*1260*/  IMAD R9, R7, R9, R8 ;  /* 0x0000000907097224 */ /* 0x000fe400078e0208 */
[----:B--2---:R-:W-:-:S02]  /*1270*/  IMAD R7, R12, R21, R18 ;  /* 0x000000150c077224 */ /* 0x004fc400078e0212 */
[----:B---3--:R-:W-:Y:S02]  /*1280*/  IMAD R10, R9, R25, R10 ;  /* 0x00000019090a7224 */ /* 0x008fe400078e020a */
[----:B------:R-:W-:-:S05]  /*1290*/  IMAD R7, R7, R24, R11 ;  /* 0x0000001807077224 */ /* 0x000fca00078e020b */
[----:B------:R-:W-:Y:S02]  /*12a0*/  SEL R15, R7, R10, !P4 ;  /* 0x0000000a070f7207 */ /* 0x000fe40006000000 */
[----:B------:R-:W-:-:S07]  /*12b0*/  SEL R71, R10, R7, !P4 ;  /* 0x000000070a477207 */ /* 0x000fce0006000000 */
.L_x_9:
[----:B------:R-:W-:-:S08]  /*12c0*/  NOP ;  /* 0x0000000000007918 */ /* 0x000fd00000000000 */
[----:B------:R-:W0:Y:S02]  /*12d0*/  USETMAXREG.TRY_ALLOC.CTAPOOL UP0, 0xe8 ;  /* 0x000000e8000079c8 */ /* 0x000e240008000600 */
[----:B0-----:R-:W-:-:S13]  /*12e0*/  PLOP3.LUT P0, PT, PT, PT, UP0, 0x80, 0x0 ;  /* 0x000000000000781c */ /* 0x001fda0003f0f008 */
[----:B------:R-:W-:Y:S05]  /*12f0*/  @!P0 BRA `(.L_x_9) ;  /* 0xfffffffc00f08947 */ /* 0x000fea000383ffff */
[----:B------:R-:W-:Y:S01]  /*1300*/  ULDC.64 UR4, c[0x0][0x598] ;  /* 0x0001660000047ab9 */ /* 0x000fe20000000a00 */
[----:B------:R-:W-:Y:S01]  /*1310*/  ULDC.64 UR18, c[0x0][0x208] ;  /* 0x0000820000127ab9 */ /* 0x000fe20000000a00 */
[----:B------:R-:W-:-:S04]  /*1320*/  ISETP.NE.U32.AND P0, PT, RZ, UR4, PT ;  /* 0x00000004ff007c0c */ /* 0x000fc8000bf05070 */
[----:B------:R-:W-:-:S13]  /*1330*/  ISETP.NE.AND.EX P0, PT, RZ, UR5, PT, P0 ;  /* 0x00000005ff007c0c */ /* 0x000fda000bf05300 */
[----:B------:R-:W-:Y:S05]  /*1340*/  @!P0 BRA `(.L_x_12) ;  /* 0x00000000001c8947 */ /* 0x000fea0003800000 */
[----:B------:R-:W0:Y:S02]  /*1350*/  LDC.64 R8, c[0x0][0x598] ;  /* 0x00016600ff087b82 */ /* 0x000e240000000a00 */
[----:B0-----:R-:W2:Y:S02]  /*1360*/  LDG.E.64 R8, desc[UR18][R8.64] ;  /* 0x0000001208087981 */ /* 0x001ea4000c1e1b00 */
[----:B--2---:R-:W-:-:S04]  /*1370*/  ISETP.NE.U32.AND P0, PT, R8, RZ, PT ;  /* 0x000000ff0800720c */ /* 0x004fc80003f05070 */
[----:B------:R-:W-:-:S13]  /*1380*/  ISETP.NE.AND.EX P0, PT, R9, RZ, PT, P0 ;  /* 0x000000ff0900720c */ /* 0x000fda0003f05300 */
[----:B------:R-:W-:Y:S05]  /*1390*/  @!P0 BRA `(.L_x_12) ;  /* 0x0000000000088947 */ /* 0x000fea0003800000 */
[----:B------:R0:W5:Y:S01]  /*13a0*/  LD.E R7, desc[UR18][R8.64] ;  /* 0x0000001208077980 */ /* 0x000162000c101900 */
[----:B------:R-:W-:Y:S05]  /*13b0*/  BRA `(.L_x_13) ;  /* 0x0000000000207947 */ /* 0x000fea0003800000 */
.L_x_12:
[----:B------:R-:W-:Y:S02]  /*13c0*/  ULDC.64 UR4, c[0x0][0x588] ;  /* 0x0001620000047ab9 */ /* 0x000fe40000000a00 */
[----:B------:R-:W-:-:S04]  /*13d0*/  ISETP.NE.U32.AND P0, PT, RZ, UR4, PT ;  /* 0x00000004ff007c0c */ /* 0x000fc8000bf05070 */
[----:B------:R-:W-:-:S13]  /*13e0*/  ISETP.NE.AND.EX P0, PT, RZ, UR5, PT, P0 ;  /* 0x00000005ff007c0c */ /* 0x000fda000bf05300 */
[----:B------:R-:W-:Y:S05]  /*13f0*/  @!P0 BRA `(.L_x_14) ;  /* 0x00000000000c8947 */ /* 0x000fea0003800000 */
[----:B------:R-:W0:Y:S02]  /*1400*/  LDC.64 R8, c[0x0][0x588] ;  /* 0x00016200ff087b82 */ /* 0x000e240000000a00 */
[----:B0-----:R1:W5:Y:S01]  /*1410*/  LDG.E R7, desc[UR18][R8.64] ;  /* 0x0000001208077981 */ /* 0x001362000c1e1900 */
[----:B------:R-:W-:Y:S05]  /*1420*/  BRA `(.L_x_13) ;  /* 0x0000000000047947 */ /* 0x000fea0003800000 */
.L_x_14:
[----:B------:R-:W2:Y:S02]  /*1430*/  LDC R7, c[0x0][0x580] ;  /* 0x00016000ff077b82 */ /* 0x000ea40000000800 */
.L_x_13:
[----:B------:R-:W-:Y:S02]  /*1440*/  ULDC.64 UR4, c[0x0][0x5a0] ;  /* 0x0001680000047ab9 */ /* 0x000fe40000000a00 */
[----:B------:R-:W-:-:S04]  /*1450*/  ISETP.NE.U32.AND P0, PT, RZ, UR4, PT ;  /* 0x00000004ff007c0c */ /* 0x000fc8000bf05070 */
[----:B------:R-:W-:-:S13]  /*1460*/  ISETP.NE.AND.EX P0, PT, RZ, UR5, PT, P0 ;  /* 0x00000005ff007c0c */ /* 0x000fda000bf05300 */
[----:B------:R-:W-:Y:S05]  /*1470*/  @!P0 BRA `(.L_x_15) ;  /* 0x00000000001c8947 */ /* 0x000fea0003800000 */
[----:B01----:R-:W0:Y:S02]  /*1480*/  LDC.64 R8, c[0x0][0x5a0] ;  /* 0x00016800ff087b82 */ /* 0x003e240000000a00 */
[----:B0-----:R-:W3:Y:S02]  /*1490*/  LDG.E.64 R8, desc[UR18][R8.64] ;  /* 0x0000001208087981 */ /* 0x001ee4000c1e1b00 */
[----:B---3--:R-:W-:-:S04]  /*14a0*/  ISETP.NE.U32.AND P0, PT, R8, RZ, PT ;  /* 0x000000ff0800720c */ /* 0x008fc80003f05070 */
[----:B------:R-:W-:-:S13]  /*14b0*/  ISETP.NE.AND.EX P0, PT, R9, RZ, PT, P0 ;  /* 0x000000ff0900720c */ /* 0x000fda0003f05300 */
[----:B------:R-:W-:Y:S05]  /*14c0*/  @!P0 BRA `(.L_x_15) ;  /* 0x0000000000088947 */ /* 0x000fea0003800000 */
[----:B------:R0:W5:Y:S01]  /*14d0*/  LD.E R12, desc[UR18][R8.64] ;  /* 0x00000012080c7980 */ /* 0x000162000c101900 */
[----:B------:R-:W-:Y:S05]  /*14e0*/  BRA `(.L_x_16) ;  /* 0x0000000000207947 */ /* 0x000fea0003800000 */
.L_x_15:
[----:B------:R-:W-:Y:S02]  /*14f0*/  ULDC.64 UR4, c[0x0][0x590] ;  /* 0x0001640000047ab9 */ /* 0x000fe40000000a00 */
[----:B------:R-:W-:-:S04]  /*1500*/  ISETP.NE.U32.AND P0, PT, RZ, UR4, PT ;  /* 0x00000004ff007c0c */ /* 0x000fc8000bf05070 */
[----:B------:R-:W-:-:S13]  /*1510*/  ISETP.NE.AND.EX P0, PT, RZ, UR5, PT, P0 ;  /* 0x00000005ff007c0c */ /* 0x000fda000bf05300 */
[----:B------:R-:W-:Y:S05]  /*1520*/  @!P0 BRA `(.L_x_17) ;  /* 0x00000000000c8947 */ /* 0x000fea0003800000 */
[----:B------:R-:W3:Y:S02]  /*1530*/  LDC.64 R12, c[0x0][0x590] ;  /* 0x00016400ff0c7b82 */ /* 0x000ee40000000a00 */
[----:B---3--:R3:W5:Y:S01]  /*1540*/  LDG.E R12, desc[UR18][R12.64] ;  /* 0x000000120c0c7981 */ /* 0x008762000c1e1900 */
[----:B------:R-:W-:Y:S05]  /*1550*/  BRA `(.L_x_16) ;  /* 0x0000000000047947 */ /* 0x000fea0003800000 */
.L_x_17:
[----:B------:R-:W4:Y:S02]  /*1560*/  LDC R12, c[0x0][0x584] ;  /* 0x00016100ff0c7b82 */ /* 0x000f240000000800 */
.L_x_16:
[----:B------:R-:W-:-:S13]  /*1570*/  LOP3.LUT P0, RZ, R14, 0xff, RZ, 0xc0, !PT ;  /* 0x000000ff0eff7812 */ /* 0x000fda000780c0ff */
[----:B------:R-:W-:Y:S05]  /*1580*/  @!P0 EXIT ;  /* 0x000000000000894d */ /* 0x000fea0003800000 */
[----:B------:R-:W-:Y:S01]  /*1590*/  ULDC UR4, c[0x0][0x28c] ;  /* 0x0000a30000047ab9 */ /* 0x000fe20000000800 */
[----:B------:R-:W-:Y:S01]  /*15a0*/  LOP3.LUT R81, R2, 0x1, RZ, 0xfc, !PT ;  /* 0x0000000102517812 */ /* 0x000fe200078efcff */
[----:B------:R-:W-:-:S04]  /*15b0*/  UIADD3 UR4, UR4, 0x1f, URZ ;  /* 0x0000001f04047890 */ /* 0x000fc8000fffe03f */
[----:B------:R-:W-:-:S04]  /*15c0*/  USHF.R.S32.HI UR5, URZ, 0x1f, UR4 ;  /* 0x0000001f3f057899 */ /* 0x000fc80008011404 */
[----:B------:R-:W-:-:S03]  /*15d0*/  ULEA.HI UR5, UR5, UR4, URZ, 0x5 ;  /* 0x0000000405057291 */ /* 0x000fc6000f8f283f */
[----:B------:R-:W-:Y:S01]  /*15e0*/  UMOV UR4, URZ ;  /* 0x0000003f00047c82 */ /* 0x000fe20008000000 */
[----:B------:R-:W-:-:S03]  /*15f0*/  USHF.R.S32.HI UR9, URZ, 0x5, UR5 ;  /* 0x000000053f097899 */ /* 0x000fc60008011405 */
[----:B------:R-:W-:-:S09]  /*1600*/  UMOV UR5, URZ ;  /* 0x0000003f00057c82 */ /* 0x000fd20008000000 */
.L_x_108:
[----:B01----:R-:W-:Y:S01]  /*1610*/  LOP3.LUT R8, R0, 0x80, RZ, 0xc0, !PT ;  /* 0x0000008000087812 */ /* 0x003fe200078ec0ff */
[----:B------:R-:W0:Y:S01]  /*1620*/  S2UR UR13, SR_CgaCtaId ;  /* 0x00000000000d79c3 */ /* 0x000e220000008800 */
[----:B------:R-:W-:Y:S01]  /*1630*/  UMOV UR12, 0x400 ;  /* 0x00000400000c7882 */ /* 0x000fe20000000000 */
[----:B------:R-:W-:Y:S01]  /*1640*/  UMOV UR6, URZ ;  /* 0x0000003f00067c82 */ /* 0x000fe20008000000 */
[----:B------:R-:W-:Y:S01]  /*1650*/  SHF.R.U32.HI R8, RZ, 0x7, R8 ;  /* 0x00000007ff087819 */ /* 0x000fe20000011608 */
[----:B------:R-:W-:Y:S01]  /*1660*/  UMOV UR7, URZ ;  /* 0x0000003f00077c82 */ /* 0x000fe20008000000 */
[----:B------:R-:W-:Y:S01]  /*1670*/  UMOV UR16, UR5 ;  /* 0x0000000500107c82 */ /* 0x000fe20008000000 */
[----:B------:R-:W-:Y:S01]  /*1680*/  CS2R R16, SRZ ;  /* 0x0000000000107805 */ /* 0x000fe2000001ff00 */
[----:B---3--:R-:W-:Y:S01]  /*1690*/  IMAD.MOV.U32 R13, RZ, RZ, RZ ;  /* 0x000000ffff0d7224 */ /* 0x008fe200078e00ff */
[----:B------:R-:W1:Y:S01]  /*16a0*/  LDC R9, c[0x0][0x28c] ;  /* 0x0000a300ff097b82 */ /* 0x000e620000000800 */
[----:B------:R-:W3:Y:S01]  /*16b0*/  SHFL.IDX PT, R8, R8, RZ, 0x1f ;  /* 0x00001fff08087589 */ /* 0x000ee200000e0000 */
[----:B------:R-:W-:-:S02]  /*16c0*/  CS2R R18, SRZ ;  /* 0x0000000000127805 */ /* 0x000fc4000001ff00 */
[----:B------:R-:W-:Y:S02]  /*16d0*/  CS2R R20, SRZ ;  /* 0x0000000000147805 */ /* 0x000fe4000001ff00 */
[----:B------:R-:W-:Y:S02]  /*16e0*/  CS2R R22, SRZ ;  /* 0x0000000000167805 */ /* 0x000fe4000001ff00 */
[----:B------:R-:W-:Y:S02]  /*16f0*/  CS2R R56, SRZ ;  /* 0x0000000000387805 */ /* 0x000fe4000001ff00 */
[----:B------:R-:W-:Y:S02]  /*1700*/  CS2R R58, SRZ ;  /* 0x00000000003a7805 */ /* 0x000fe4000001ff00 */
[----:B------:R-:W-:Y:S02]  /*1710*/  CS2R R60, SRZ ;  /* 0x00000000003c7805 */ /* 0x000fe4000001ff00 */
[----:B------:R-:W-:-:S02]  /*1720*/  CS2R R62, SRZ ;  /* 0x00000000003e7805 */ /* 0x000fc4000001ff00 */
[----:B------:R-:W-:Y:S02]  /*1730*/  CS2R R64, SRZ ;  /* 0x0000000000407805 */ /* 0x000fe4000001ff00 */
[----:B------:R-:W-:Y:S02]  /*1740*/  CS2R R66, SRZ ;  /* 0x0000000000427805 */ /* 0x000fe4000001ff00 */
[----:B------:R-:W-:Y:S01]  /*1750*/  CS2R R68, SRZ ;  /* 0x0000000000447805 */ /* 0x000fe2000001ff00 */
[----:B------:R-:W-:Y:S01]  /*1760*/  IMAD.MOV.U32 R70, RZ, RZ, RZ ;  /* 0x000000ffff467224 */ /* 0x000fe200078e00ff */
[----:B------:R-:W-:Y:S01]  /*1770*/  CS2R R74, SRZ ;  /* 0x00000000004a7805 */ /* 0x000fe2000001ff00 */
[----:B------:R-:W-:Y:S01]  /*1780*/  IMAD.MOV.U32 R72, RZ, RZ, RZ ;  /* 0x000000ffff487224 */ /* 0x000fe200078e00ff */
[----:B------:R-:W-:Y:S02]  /*1790*/  CS2R R76, SRZ ;  /* 0x00000000004c7805 */ /* 0x000fe4000001ff00 */
[----:B------:R-:W-:Y:S01]  /*17a0*/  CS2R R78, SRZ ;  /* 0x00000000004e7805 */ /* 0x000fe2000001ff00 */
[----:B------:R-:W-:Y:S01]  /*17b0*/  IMAD.MOV.U32 R80, RZ, RZ, RZ ;  /* 0x000000ffff507224 */ /* 0x000fe200078e00ff */
[----:B----4-:R-:W-:Y:S01]  /*17c0*/  CS2R R24, SRZ ;  /* 0x0000000000187805 */ /* 0x010fe2000001ff00 */
[----:B------:R-:W-:Y:S01]  /*17d0*/  IMAD.U32 R14, RZ, RZ, UR4 ;  /* 0x00000004ff0e7e24 */ /* 0x000fe2000f8e00ff */
[----:B------:R-:W-:-:S02]  /*17e0*/  CS2R R26, SRZ ;  /* 0x00000000001a7805 */ /* 0x000fc4000001ff00 */
[----:B------:R-:W-:Y:S02]  /*17f0*/  CS2R R28, SRZ ;  /* 0x00000000001c7805 */ /* 0x000fe4000001ff00 */
[----:B------:R-:W-:Y:S02]  /*1800*/  CS2R R30, SRZ ;  /* 0x00000000001e7805 */ /* 0x000fe4000001ff00 */
[----:B------:R-:W-:Y:S02]  /*1810*/  CS2R R32, SRZ ;  /* 0x0000000000207805 */ /* 0x000fe4000001ff00 */
[----:B-1----:R-:W-:Y:S02]  /*1820*/  ISETP.GE.AND P0, PT, R9, 0x1, PT ;  /* 0x000000010900780c */ /* 0x002fe40003f06270 */
[----:B------:R-:W-:Y:S02]  /*1830*/  CS2R R34, SRZ ;  /* 0x0000000000227805 */ /* 0x000fe4000001ff00 */
[----:B---3--:R-:W-:-:S02]  /*1840*/  R2UR UR8, R8 ;  /* 0x00000000080872ca */ /* 0x008fc400000e0000 */
        /* <DEDUP_REMOVED lines=8> */
[----:B------:R-:W-:Y:S02]  /*18d0*/  CS2R R52, SRZ ;  /* 0x0000000000347805 */ /* 0x000fe4000001ff00 */
[----:B------:R-:W-:Y:S01]  /*18e0*/  CS2R R54, SRZ ;  /* 0x0000000000367805 */ /* 0x000fe2000001ff00 */
[----:B------:R-:W-:-:S04]  /*18f0*/  ULEA.HI UR10, UR8, UR8, URZ, 0x1 ;  /* 0x00000008080a7291 */ /* 0x000fc8000f8f083f */
[----:B------:R-:W-:Y:S02]  /*1900*/  ULOP3.LUT UR11, UR10, 0x1ffffe, URZ, 0xc0, !UPT ;  /* 0x001ffffe0a0b7892 */ /* 0x000fe4000f8ec03f */
[----:B0-----:R-:W-:Y:S02]  /*1910*/  ULEA UR10, UR13, UR12, 0x18 ;  /* 0x0000000c0d0a7291 */ /* 0x001fe4000f8ec03f */
[----:B------:R-:W-:-:S03]  /*1920*/  UIADD3 UR11, UR8, -UR11, URZ ;  /* 0x8000000b080b7290 */ /* 0x000fc6000fffe03f */
[----:B------:R-:W-:Y:S01]  /*1930*/  UMOV UR8, URZ ;  /* 0x0000003f00087c82 */ /* 0x000fe20008000000 */
[----:B------:R-:W-:-:S04]  /*1940*/  ULEA UR11, UR11, UR10, 0xb ;  /* 0x0000000a0b0b7291 */ /* 0x000fc8000f8e583f */
[----:B------:R-:W-:-:S04]  /*1950*/  UIADD3 UR11, UR11, 0x300, URZ ;  /* 0x000003000b0b7890 */ /* 0x000fc8000fffe03f */
[----:B------:R-:W-:-:S04]  /*1960*/  USHF.R.U32.HI UR11, URZ, 0x4, UR11 ;  /* 0x000000043f0b7899 */ /* 0x000fc8000801160b */
[----:B------:R-:W-:Y:S01]  /*1970*/  ULOP3.LUT UR11, UR11, 0x3fff, URZ, 0xc0, !UPT ;  /* 0x00003fff0b0b7892 */ /* 0x000fe2000f8ec03f */
[----:B------:R-:W-:Y:S11]  /*1980*/  @!P0 BRA `(.L_x_18) ;  /* 0x0000000400608947 */ /* 0x000ff60003800000 */
[----:B------:R-:W-:-:S13]  /*1990*/  ISETP.NE.AND P1, PT, R81, 0x3, PT ;  /* 0x000000035100780c */ /* 0x000fda0003f25270 */
[----:B------:R-:W-:Y:S05]  /*19a0*/  @!P1 BRA `(.L_x_19) ;  /* 0x0000000000049947 */ /* 0x000fea0003800000 */
[----:B------:R-:W-:Y:S01]  /*19b0*/  BPT.TRAP 0x1 ;  /* 0x000000040000795c */ /* 0x000fe20000300000 */
.L_x_19:
[----:B------:R-:W-:Y:S01]  /*19c0*/  ULEA UR6, UR5, UR10, 0x3 ;  /* 0x0000000a05067291 */ /* 0x000fe2000f8e183f */
[----:B------:R-:W-:-:S05]  /*19d0*/  IMAD.U32 R8, RZ, RZ, UR4 ;  /* 0x00000004ff087e24 */ /* 0x000fca000f8e00ff */
[----:B------:R-:W-:-:S04]  /*19e0*/  SHF.L.U32 R8, R8, 0x1f, RZ ;  /* 0x0000001f08087819 */ /* 0x000fc800000006ff */
[----:B------:R0:W1:Y:S01]  /*19f0*/  SYNCS.PHASECHK.TRANS64.TRYWAIT P0, [UR6], R8 ;  /* 0x00000008ff0075a7 */ /* 0x0000620008000146 */
[----:B------:R-:W-:Y:S05]  /*1a00*/  @!P1 BRA `(.L_x_20) ;  /* 0x0000000000049947 */ /* 0x000fea0003800000 */
[----:B------:R-:W-:Y:S01]  /*1a10*/  BPT.TRAP 0x1 ;  /* 0x000000040000795c */ /* 0x000fe20000300000 */
.L_x_20:
[----:B-1----:R-:W-:Y:S05]  /*1a20*/  @P0 BRA `(.L_x_21) ;  /* 0x0000000000080947 */ /* 0x002fea0003800000 */
[----:B------:R-:W1:Y:S02]  /*1a30*/  SYNCS.PHASECHK.TRANS64.TRYWAIT P0, [UR6], R8 ;  /* 0x00000008ff0075a7 */ /* 0x000e640008000146 */
[----:B-1----:R-:W-:Y:S05]  /*1a40*/  @!P0 BRA `(.L_x_22) ;  /* 0x0000006400f48947 */ /* 0x002fea0003800000 */
.L_x_21:
[----:B------:R-:W-:Y:S01]  /*1a50*/  UIADD3 UR6, UR10, 0x25300, URZ ;  /* 0x000253000a067890 */ /* 0x000fe2000fffe03f */
[----:B------:R-:W-:Y:S01]  /*1a60*/  WARPGROUP.ARRIVE ;  /* 0x00000000000079c5 */ /* 0x000fe20000000000 */
[----:B------:R-:W-:Y:S01]  /*1a70*/  ULDC UR7, c[0x0][0x50c] ;  /* 0x0001430000077ab9 */ /* 0x000fe20000000800 */
[----:B------:R-:W-:Y:S01]  /*1a80*/  ULOP3.LUT UR12, UR11, 0x10000, URZ, 0xfc, !UPT ;  /* 0x000100000b0c7892 */ /* 0x000fe2000f8efc3f */
[----:B------:R-:W-:Y:S01]  /*1a90*/  CS2R R16, SRZ ;  /* 0x0000000000107805 */ /* 0x000fe2000001ff00 */
[----:B------:R-:W-:Y:S01]  /*1aa0*/  UISETP.NE.AND UP0, UPT, UR7, 0x1, UPT ;  /* 0x000000010700788c */ /* 0x000fe2000bf05270 */
[----:B------:R-:W-:Y:S01]  /*1ab0*/  IMAD.MOV.U32 R13, RZ, RZ, RZ ;  /* 0x000000ffff0d7224 */ /* 0x000fe200078e00ff */
[----:B------:R-:W-:Y:S01]  /*1ac0*/  USHF.R.U32.HI UR6, URZ, 0x4, UR6 ;  /* 0x000000043f067899 */ /* 0x000fe20008011606 */
[----:B------:R-:W-:Y:S01]  /*1ad0*/  CS2R R18, SRZ ;  /* 0x0000000000127805 */ /* 0x000fe2000001ff00 */
[----:B------:R-:W-:Y:S01]  /*1ae0*/  USEL UR7, URZ, 0x1, UP0 ;  /* 0x000000013f077887 */ /* 0x000fe20008000000 */
[----:B------:R-:W-:Y:S01]  /*1af0*/  CS2R R20, SRZ ;  /* 0x0000000000147805 */ /* 0x000fe2000001ff00 */
[----:B------:R-:W-:Y:S01]  /*1b00*/  ULOP3.LUT UR6, UR6, 0x3fff, URZ, 0xc0, !UPT ;  /* 0x00003fff06067892 */ /* 0x000fe2000f8ec03f */
[----:B------:R-:W-:Y:S01]  /*1b10*/  CS2R R22, SRZ ;  /* 0x0000000000167805 */ /* 0x000fe2000001ff00 */
[----:B------:R-:W-:Y:S01]  /*1b20*/  ULEA UR12, UR5, UR12, 0x8 ;  /* 0x0000000c050c7291 */ /* 0x000fe2000f8e403f */
[----:B------:R-:W-:Y:S01]  /*1b30*/  CS2R R56, SRZ ;  /* 0x0000000000387805 */ /* 0x000fe2000001ff00 */
[----:B------:R-:W-:Y:S01]  /*1b40*/  ULOP3.LUT UR6, UR6, 0x10000, URZ, 0xfc, !UPT ;  /* 0x0001000006067892 */ /* 0x000fe2000f8efc3f */
[----:B------:R-:W-:Y:S01]  /*1b50*/  ISETP.NE.AND P0, PT, RZ, UR7, PT ;  /* 0x00000007ff007c0c */ /* 0x000fe2000bf05270 */
[----:B------:R-:W-:Y:S01]  /*1b60*/  UMOV UR13, 0xc0000010 ;  /* 0xc0000010000d7882 */ /* 0x000fe20000000000 */
[----:B------:R-:W-:Y:S01]  /*1b70*/  UMOV UR15, 0xc0000010 ;  /* 0xc0000010000f7882 */ /* 0x000fe20000000000 */
[----:B------:R-:W-:Y:S01]  /*1b80*/  ULEA UR14, UR5, UR6, 0x7 ;  /* 0x00000006050e7291 */ /* 0x000fe2000f8e383f */
[----:B------:R-:W-:-:S02]  /*1b90*/  CS2R R58, SRZ ;  /* 0x00000000003a7805 */ /* 0x000fc4000001ff00 */
[----:B------:R-:W-:Y:S01]  /*1ba0*/  CS2R R60, SRZ ;  /* 0x00000000003c7805 */ /* 0x000fe2000001ff00 */
[----:B------:R-:W-:Y:S01]  /*1bb0*/  UMOV UR6, 0x1 ;  /* 0x0000000100067882 */ /* 0x000fe20000000000 */
[----:B------:R-:W-:Y:S02]  /*1bc0*/  CS2R R62, SRZ ;  /* 0x00000000003e7805 */ /* 0x000fe4000001ff00 */
[----:B------:R-:W-:Y:S02]  /*1bd0*/  CS2R R64, SRZ ;  /* 0x0000000000407805 */ /* 0x000fe4000001ff00 */
[----:B------:R-:W-:Y:S02]  /*1be0*/  CS2R R66, SRZ ;  /* 0x0000000000427805 */ /* 0x000fe4000001ff00 */
[----:B------:R-:W-:Y:S01]  /*1bf0*/  CS2R R68, SRZ ;  /* 0x0000000000447805 */ /* 0x000fe2000001ff00 */
[----:B------:R-:W-:Y:S01]  /*1c00*/  IMAD.MOV.U32 R70, RZ, RZ, RZ ;  /* 0x000000ffff467224 */ /* 0x000fe200078e00ff */
[----:B------:R-:W-:Y:S01]  /*1c10*/  QGMMA.64x64x32.F32.E5M2.E5M2 R24, gdesc[UR12], RZ, !UPT, gsb0 ;  /* 0x00e000000c1879f3 */ /* 0x000fe2000c0038ff */
[----:B------:R-:W-:Y:S01]  /*1c20*/  IMAD.MOV.U32 R72, RZ, RZ, RZ ;  /* 0x000000ffff487224 */ /* 0x000fe200078e00ff */
[----:B------:R-:W-:-:S02]  /*1c30*/  CS2R R74, SRZ ;  /* 0x00000000004a7805 */ /* 0x000fc4000001ff00 */
[----:B------:R-:W-:Y:S02]  /*1c40*/  CS2R R76, SRZ ;  /* 0x00000000004c7805 */ /* 0x000fe4000001ff00 */
[----:B------:R-:W-:Y:S01]  /*1c50*/  CS2R R78, SRZ ;  /* 0x00000000004e7805 */ /* 0x000fe2000001ff00 */
[----:B------:R-:W-:Y:S01]  /*1c60*/  IMAD.MOV.U32 R80, RZ, RZ, RZ ;  /* 0x000000ffff507224 */ /* 0x000fe200078e00ff */
[----:B------:R-:W-:Y:S06]  /*1c70*/  @!P0 BRA `(.L_x_23) ;  /* 0x0000000000888947 */ /* 0x000fec0003800000 */
[----:B------:R-:W-:Y:S02]  /*1c80*/  WARPGROUP.DEPBAR.LE gsb0, 0x0 ;  /* 0x00008000000079c5 */ /* 0x000fe40000010000 */
[----:B------:R-:W-:-:S01]  /*1c90*/  FADD R79, RZ, R24 ;  /* 0x00000018ff4f7221 */ /* 0x000fc20000000000 */
[----:B------:R-:W-:Y:S01]  /*1ca0*/  FADD R80, RZ, R25 ;  /* 0x00000019ff507221 */ /* 0x000fe20000000000 */
        /* <DEDUP_REMOVED lines=30> */
[----:B------:R-:W-:-:S06]  /*1e90*/  UMOV UR6, URZ ;  /* 0x0000003f00067c82 */ /* 0x000fcc0008000000 */
.L_x_23:
[----:B------:R-:W-:-:S04]  /*1ea0*/  UIADD3 UR16, UR5, 0x1, URZ ;  /* 0x0000000105107890 */ /* 0x000fc8000fffe03f */
[----:B------:R-:W-:-:S04]  /*1eb0*/  UISETP.NE.AND UP0, UPT, UR16, 0x25, UPT ;  /* 0x000000251000788c */ /* 0x000fc8000bf05270 */
[----:B------:R-:W-:Y:S02]  /*1ec0*/  USEL UR8, URZ, 0x1, UP0 ;  /* 0x000000013f087887 */ /* 0x000fe40008000000 */
[----:B------:R-:W-:Y:S02]  /*1ed0*/  USEL UR16, UR16, URZ, UP0 ;  /* 0x0000003f10107287 */ /* 0x000fe40008000000 */
[----:B------:R-:W-:-:S06]  /*1ee0*/  ULOP3.LUT UR8, UR4, UR8, URZ, 0x3c, !UPT ;  /* 0x0000000804087292 */ /* 0x000fcc000f8e3c3f */
[----:B------:R-:W-:Y:S01]  /*1ef0*/  IMAD.U32 R14, RZ, RZ, UR8 ;  /* 0x00000008ff0e7e24 */ /* 0x000fe2000f8e00ff */
[----:B------:R-:W-:-:S06]  /*1f00*/  UMOV UR8, 0x1 ;  /* 0x0000000100087882 */ /* 0x000fcc0000000000 */
.L_x_18:
[----:B------:R-:W-:-:S04]  /*1f10*/  UISETP.LT.AND UP0, UPT, UR9, 0x1, UPT ;  /* 0x000000010900788c */ /* 0x000fc8000bf01270 */
[----:B------:R-:W-:-:S04]  /*1f20*/  USEL UR12, UR9, 0x1, UP0 ;  /* 0x00000001090c7887 */ /* 0x000fc80008000000 */
[----:B------:R-:W-:-:S04]  /*1f30*/  UIADD3 UR12, UR9, -UR12, URZ ;  /* 0x8000000c090c7290 */ /* 0x000fc8000fffe03f */
[----:B------:R-:W-:-:S06]  /*1f40*/  UISETP.GE.AND UP0, UPT, UR12, 0x1, UPT ;  /* 0x000000010c00788c */ /* 0x000fcc000bf06270 */
[----:B------:R-:W-:-:S13]  /*1f50*/  PLOP3.LUT P0, PT, PT, PT, UP0, 0x80, 0x0 ;  /* 0x000000000000781c */ /* 0x000fda0003f0f008 */
[----:B------:R-:W-:Y:S05]  /*1f60*/  @!P0 BRA `(.L_x_24) ;  /* 0x0000000400748947 */ /* 0x000fea0003800000 */
[----:B01----:R-:W-:Y:S01]  /*1f70*/  IMAD.U32 R8, RZ, RZ, UR12 ;  /* 0x0000000cff087e24 */ /* 0x003fe2000f8e00ff */
[----:B------:R-:W-:Y:S01]  /*1f80*/  ULDC UR17, c[0x0][0x50c] ;  /* 0x0001430000117ab9 */ /* 0x000fe20000000800 */
[----:B------:R-:W-:-:S07]  /*1f90*/  IMAD.U32 R9, RZ, RZ, UR5 ;  /* 0x00000005ff097e24 */ /* 0x000fce000f8e00ff */
.L_x_32:
[----:B------:R-:W-:-:S13]  /*1fa0*/  ISETP.NE.AND P1, PT, R81, 0x3, PT ;  /* 0x000000035100780c */ /* 0x000fda0003f25270 */
[----:B------:R-:W-:Y:S05]  /*1fb0*/  @!P1 BRA `(.L_x_25) ;  /* 0x0000000000049947 */ /* 0x000fea0003800000 */
[----:B------:R-:W-:Y:S01]  /*1fc0*/  BPT.TRAP 0x1 ;  /* 0x000000040000795c */ /* 0x000fe20000300000 */
.L_x_25:
[----:B------:R-:W0:Y:S01]  /*1fd0*/  S2UR UR12, SR_CgaCtaId ;  /* 0x00000000000c79c3 */ /* 0x000e220000008800 */
[----:B------:R-:W-:Y:S01]  /*1fe0*/  UMOV UR10, 0x400 ;  /* 0x00000400000a7882 */ /* 0x000fe20000000000 */
[----:B------:R-:W-:Y:S01]  /*1ff0*/  SHF.L.U32 R10, R14, 0x1f, RZ ;  /* 0x0000001f0e0a7819 */ /* 0x000fe200000006ff */
[----:B0-----:R-:W-:-:S04]  /*2000*/  ULEA UR10, UR12, UR10, 0x18 ;  /* 0x0000000a0c0a7291 */ /* 0x001fc8000f8ec03f */
[----:B------:R-:W-:-:S09]  /*2010*/  ULEA UR12, UR16, UR10, 0x3 ;  /* 0x0000000a100c7291 */ /* 0x000fd2000f8e183f */
[----:B------:R0:W1:Y:S01]  /*2020*/  SYNCS.PHASECHK.TRANS64.TRYWAIT P0, [UR12], R10 ;  /* 0x0000000aff0075a7 */ /* 0x000062000800014c */
[----:B------:R-:W-:Y:S05]  /*2030*/  @!P1 BRA `(.L_x_26) ;  /* 0x0000000000049947 */ /* 0x000fea0003800000 */
[----:B------:R-:W-:Y:S01]  /*2040*/  BPT.TRAP 0x1 ;  /* 0x000000040000795c */ /* 0x000fe20000300000 */
.L_x_26:
[----:B-1----:R-:W-:Y:S05]  /*2050*/  @P0 BRA `(.L_x_27) ;  /* 0x0000000000080947 */ /* 0x002fea0003800000 */
[----:B------:R-:W1:Y:S02]  /*2060*/  SYNCS.PHASECHK.TRANS64.TRYWAIT P0, [UR12], R10 ;  /* 0x0000000aff0075a7 */ /* 0x000e64000800014c */
[----:B-1----:R-:W-:Y:S05]  /*2070*/  @!P0 BRA `(.L_x_28) ;  /* 0x0000006000808947 */ /* 0x002fea0003800000 */
.L_x_27:
[----:B------:R-:W-:Y:S01]  /*2080*/  UIADD3 UR12, UR10, 0x25300, URZ ;  /* 0x000253000a0c7890 */ /* 0x000fe2000fffe03f */
[----:B------:R-:W-:Y:S01]  /*2090*/  WARPGROUP.ARRIVE ;  /* 0x00000000000079c5 */ /* 0x000fe20000000000 */
[----:B------:R-:W-:Y:S02]  /*20a0*/  UISETP.NE.AND UP0, UPT, UR7, URZ, UPT ;  /* 0x0000003f0700728c */ /* 0x000fe4000bf05270 */
[----:B------:R-:W-:Y:S02]  /*20b0*/  USHF.R.U32.HI UR12, URZ, 0x4, UR12 ;  /* 0x000000043f0c7899 */ /* 0x000fe4000801160c */
[----:B------:R-:W-:Y:S02]  /*20c0*/  USEL UR8, UR8, URZ, !UP0 ;  /* 0x0000003f08087287 */ /* 0x000fe4000c000000 */
[----:B------:R-:W-:Y:S02]  /*20d0*/  ULOP3.LUT UR7, UR12, 0x3fff, URZ, 0xc0, !UPT ;  /* 0x00003fff0c077892 */ /* 0x000fe4000f8ec03f */
[----:B------:R-:W-:-:S02]  /*20e0*/  ULOP3.LUT UR12, UR11, 0x10000, URZ, 0xfc, !UPT ;  /* 0x000100000b0c7892 */ /* 0x000fc4000f8efc3f */
[----:B------:R-:W-:Y:S02]  /*20f0*/  ULOP3.LUT UR7, UR7, 0x10000, URZ, 0xfc, !UPT ;  /* 0x0001000007077892 */ /* 0x000fe4000f8efc3f */
[----:B------:R-:W-:Y:S02]  /*2100*/  UISETP.NE.U32.AND UP0, UPT, UR8, URZ, UPT ;  /* 0x0000003f0800728c */ /* 0x000fe4000bf05070 */
[----:B------:R-:W-:Y:S02]  /*2110*/  ULEA UR12, UR16, UR12, 0x8 ;  /* 0x0000000c100c7291 */ /* 0x000fe4000f8e403f */
[----:B------:R-:W-:Y:S01]  /*2120*/  ULEA UR14, UR16, UR7, 0x7 ;  /* 0x00000007100e7291 */ /* 0x000fe2000f8e383f */
[----:B------:R-:W-:Y:S01]  /*2130*/  UMOV UR13, 0xc0000010 ;  /* 0xc0000010000d7882 */ /* 0x000fe20000000000 */
[----:B------:R-:W-:Y:S01]  /*2140*/  UMOV UR15, 0xc0000010 ;  /* 0xc0000010000f7882 */ /* 0x000fe20000000000 */
[----:B------:R-:W-:-:S06]  /*2150*/  UIADD3 UR6, UR6, 0x1, URZ ;  /* 0x0000000106067890 */ /* 0x000fcc000fffe03f */
[----:B------:R-:W-:Y:S01]  /*2160*/  QGMMA.64x64x32.F32.E5M2.E5M2 R24, gdesc[UR12], R24, UP0, gsb0 ;  /* 0x00e000000c1879f3 */ /* 0x000fe2000b803818 */
[----:B------:R-:W-:-:S04]  /*2170*/  UISETP.NE.AND UP0, UPT, UR6, UR17, UPT ;  /* 0x000000110600728c */ /* 0x000fc8000bf05270 */
[----:B------:R-:W-:-:S06]  /*2180*/  USEL UR7, URZ, 0x1, UP0 ;  /* 0x000000013f077887 */ /* 0x000fcc0008000000 */
[----:B------:R-:W-:Y:S01]  /*2190*/  ISETP.NE.AND P0, PT, RZ, UR7, PT ;  /* 0x00000007ff007c0c */ /* 0x000fe2000bf05270 */
[----:B------:R-:W-:-:S12]  /*21a0*/  WARPGROUP.DEPBAR.LE gsb0, 0x1 ;  /* 0x00008000000079c5 */ /* 0x000fd80000010100 */
[----:B------:R-:W-:Y:S05]  /*21b0*/  @!P0 BRA `(.L_x_29) ;  /* 0x0000000000888947 */ /* 0x000fea0003800000 */
[----:B------:R-:W-:Y:S02]  /*21c0*/  WARPGROUP.DEPBAR.LE gsb0, 0x0 ;  /* 0x00008000000079c5 */ /* 0x000fe40000010000 */
[----:B------:R-:W-:-:S01]  /*21d0*/  FADD R79, R24, R79 ;  /* 0x0000004f184f7221 */ /* 0x000fc20000000000 */
[----:B------:R-:W-:Y:S01]  /*21e0*/  FADD R80, R25, R80 ;  /* 0x0000005019507221 */ /* 0x000fe20000000000 */
        /* <DEDUP_REMOVED lines=30> */
[----:B------:R-:W-:-:S06]  /*23d0*/  UMOV UR6, URZ ;  /* 0x0000003f00067c82 */ /* 0x000fcc0008000000 */
.L_x_29:
[----:B------:R-:W-:Y:S05]  /*23e0*/  @!P1 BRA `(.L_x_30) ;  /* 0x0000000000049947 */ /* 0x000fea0003800000 */
[----:B------:R-:W-:Y:S01]  /*23f0*/  BPT.TRAP 0x1 ;  /* 0x000000040000795c */ /* 0x000fe20000300000 */
.L_x_30:
[----:B------:R-:W-:-:S13]  /*2400*/  ISETP.NE.AND P0, PT, R6, RZ, PT ;  /* 0x000000ff0600720c */ /* 0x000fda0003f05270 */
[----:B01----:R-:W-:-:S05]  /*2410*/  @P0 LEA R10, R9, UR10, 0x3 ;  /* 0x0000000a090a0c11 */ /* 0x003fca000f8e18ff */
[----:B------:R-:W-:-:S05]  /*2420*/  @P0 VIADD R10, R10, 0x128 ;  /* 0x000001280a0a0836 */ /* 0x000fca0000000000 */
[----:B------:R-:W-:-:S04]  /*2430*/  @P0 PRMT R10, R3, 0x654, R10 ;  /* 0x00000654030a0816 */ /* 0x000fc8000000000a */
[----:B------:R0:W-:Y:S01]  /*2440*/  @P0 SYNCS.ARRIVE.TRANS64.RED.A1T0 RZ, [R10+URZ], RZ ;  /* 0x000000ff0aff09a7 */ /* 0x0001e2000810043f */
[----:B------:R-:W-:-:S13]  /*2450*/  ISETP.GT.U32.AND P0, PT, R2, 0x1, PT ;  /* 0x000000010200780c */ /* 0x000fda0003f04070 */
[----:B0-----:R-:W-:Y:S05]  /*2460*/  @P0 BRA `(.L_x_31) ;  /* 0x0000000000040947 */ /* 0x001fea0003800000 */
[----:B------:R-:W-:Y:S01]  /*2470*/  BPT.TRAP 0x1 ;  /* 0x000000040000795c */ /* 0x000fe20000300000 */
.L_x_31:
[----:B------:R-:W-:Y:S01]  /*2480*/  UIADD3 UR16, UR16, 0x1, URZ ;  /* 0x0000000110107890 */ /* 0x000fe2000fffe03f */
[C---:B------:R-:W-:Y:S01]  /*2490*/  ISETP.GT.AND P1, PT, R8.reuse, 0x1, PT ;  /* 0x000000010800780c */ /* 0x040fe20003f24270 */
[----:B------:R-:W-:Y:S02]  /*24a0*/  VIADD R9, R9, 0x1 ;  /* 0x0000000109097836 */ /* 0x000fe40000000000 */
[----:B------:R-:W-:Y:S01]  /*24b0*/  UISETP.NE.AND UP0, UPT, UR16, 0x25, UPT ;  /* 0x000000251000788c */ /* 0x000fe2000bf05270 */
[----:B------:R-:W-:Y:S02]  /*24c0*/  VIADD R8, R8, 0xffffffff ;  /* 0xffffffff08087836 */ /* 0x000fe40000000000 */
[C---:B------:R-:W-:Y:S01]  /*24d0*/  ISETP.NE.AND P0, PT, R9.reuse, 0x25, PT ;  /* 0x000000250900780c */ /* 0x040fe20003f05270 */
[----:B------:R-:W-:Y:S02]  /*24e0*/  USEL UR8, URZ, 0x1, UP0 ;  /* 0x000000013f087887 */ /* 0x000fe40008000000 */
[----:B------:R-:W-:Y:S01]  /*24f0*/  USEL UR16, UR16, URZ, UP0 ;  /* 0x0000003f10107287 */ /* 0x000fe20008000000 */
[----:B------:R-:W-:-:S03]  /*2500*/  SEL R9, R9, RZ, P0 ;  /* 0x000000ff09097207 */ /* 0x000fc60000000000 */
[----:B------:R-:W-:Y:S01]  /*2510*/  LOP3.LUT R14, R14, UR8, RZ, 0x3c, !PT ;  /* 0x000000080e0e7c12 */ /* 0x000fe2000f8e3cff */
[----:B------:R-:W-:Y:S01]  /*2520*/  UMOV UR8, 0x1 ;  /* 0x0000000100087882 */ /* 0x000fe20000000000 */
[----:B------:R-:W-:Y:S06]  /*2530*/  @P1 BRA `(.L_x_32) ;  /* 0xfffffff800981947 */ /* 0x000fec000383ffff */
.L_x_24:
[----:B------:R-:W-:Y:S01]  /*2540*/  UISETP.NE.AND UP0, UPT, UR6, URZ, UPT ;  /* 0x0000003f0600728c */ /* 0x000fe2000bf05270 */
[----:B01----:R-:W0:Y:S03]  /*2550*/  LDC R8, c[0x0][0x28c] ;  /* 0x0000a300ff087b82 */ /* 0x003e260000000800 */
[----:B------:R-:W-:-:S06]  /*2560*/  USEL UR6, URZ, 0x1, !UP0 ;  /* 0x000000013f067887 */ /* 0x000fcc000c000000 */
[----:B------:R-:W-:Y:S02]  /*2570*/  ISETP.NE.AND P0, PT, RZ, UR6, PT ;  /* 0x00000006ff007c0c */ /* 0x000fe4000bf05270 */
[----:B0-----:R-:W-:-:S11]  /*2580*/  ISETP.GE.AND P1, PT, R8, 0x1, PT ;  /* 0x000000010800780c */ /* 0x001fd60003f26270 */
[----:B------:R-:W-:Y:S05]  /*2590*/  @!P0 BRA `(.L_x_33) ;  /* 0x0000000000848947 */ /* 0x000fea0003800000 */
[----:B------:R-:W-:Y:S02]  /*25a0*/  WARPGROUP.DEPBAR.LE gsb0, 0x0 ;  /* 0x00008000000079c5 */ /* 0x000fe40000010000 */
[----:B------:R-:W-:Y:S01]  /*25b0*/  FADD R79, R24, R79 ;  /* 0x0000004f184f7221 */ /* 0x000fe20000000000 */
        /* <DEDUP_REMOVED lines=30> */
[----:B------:R-:W-:-:S07]  /*27a0*/  FADD R16, R16, R55 ;  /* 0x0000003710107221 */ /* 0x000fce0000000000 */
.L_x_33:
[----:B------:R-:W-:Y:S02]  /*27b0*/  WARPGROUP.DEPBAR.LE gsb0, 0x0 ;  /* 0x00008000000079c5 */ /* 0x000fe40000010000 */
[----:B------:R-:W-:Y:S05]  /*27c0*/  @!P1 BRA `(.L_x_34) ;  /* 0x00000000005c9947 */ /* 0x000fea0003800000 */
[----:B------:R-:W-:-:S13]  /*27d0*/  ISETP.NE.AND P0, PT, R81, 0x3, PT ;  /* 0x000000035100780c */ /* 0x000fda0003f05270 */
[----:B------:R-:W-:Y:S05]  /*27e0*/  @!P0 BRA `(.L_x_35) ;  /* 0x0000000000048947 */ /* 0x000fea0003800000 */
[----:B------:R-:W-:Y:S01]  /*27f0*/  BPT.TRAP 0x1 ;  /* 0x000000040000795c */ /* 0x000fe20000300000 */
.L_x_35:
[----:B------:R-:W-:Y:S01]  /*2800*/  ISETP.NE.AND P0, PT, R6, RZ, PT ;  /* 0x000000ff0600720c */ /* 0x000fe20003f05270 */
[----:B------:R-:W-:Y:S01]  /*2810*/  BSSY B0, `(.L_x_36) ;  /* 0x0000010000007945 */ /* 0x000fe20003800000 */
[----:B------:R-:W-:-:S11]  /*2820*/  ISETP.GT.U32.AND P1, PT, R2, 0x1, PT ;  /* 0x000000010200780c */ /* 0x000fd60003f24070 */
[----:B------:R-:W-:Y:S05]  /*2830*/  @!P0 BRA `(.L_x_37) ;  /* 0x0000000000348947 */ /* 0x000fea0003800000 */
[----:B------:R-:W-:-:S04]  /*2840*/  UISETP.LT.AND UP0, UPT, UR9, 0x1, UPT ;  /* 0x000000010900788c */ /* 0x000fc8000bf01270 */
[----:B------:R-:W-:-:S04]  /*2850*/  USEL UR8, UR9, 0x1, UP0 ;  /* 0x0000000109087887 */ /* 0x000fc80008000000 */
[----:B------:R-:W-:-:S04]  /*2860*/  UIADD3 UR8, UR5, UR9, -UR8 ;  /* 0x0000000905087290 */ /* 0x000fc8000fffe808 */
[----:B------:R-:W-:-:S04]  /*2870*/  UIMAD.WIDE.U32 UR6, UR8, -0x45306eb3, URZ ;  /* 0xbacf914d080678a5 */ /* 0x000fc8000f8e003f */
[----:B------:R-:W-:-:S04]  /*2880*/  UIADD3 UR6, UR8, -UR7, URZ ;  /* 0x8000000708067290 */ /* 0x000fc8000fffe03f */
[----:B------:R-:W-:-:S04]  /*2890*/  ULEA.HI UR6, UR6, UR7, URZ, 0x1f ;  /* 0x0000000706067291 */ /* 0x000fc8000f8ff83f */
[----:B------:R-:W-:-:S04]  /*28a0*/  USHF.R.U32.HI UR6, URZ, 0x5, UR6 ;  /* 0x000000053f067899 */ /* 0x000fc80008011606 */
[----:B------:R-:W-:-:S04]  /*28b0*/  UIMAD UR6, UR6, -0x25, UR8 ;  /* 0xffffffdb060678a4 */ /* 0x000fc8000f8e0208 */
[----:B------:R-:W-:-:S04]  /*28c0*/  ULEA UR6, UR6, UR10, 0x3 ;  /* 0x0000000a06067291 */ /* 0x000fc8000f8e183f */
[----:B------:R-:W-:-:S06]  /*28d0*/  UIADD3 UR6, UR6, 0x128, URZ ;  /* 0x0000012806067890 */ /* 0x000fcc000fffe03f */
[----:B------:R-:W-:-:S05]  /*28e0*/  IMAD.U32 R8, RZ, RZ, UR6 ;  /* 0x00000006ff087e24 */ /* 0x000fca000f8e00ff */
[----:B------:R-:W-:-:S04]  /*28f0*/  PRMT R8, R3, 0x654, R8 ;  /* 0x0000065403087816 */ /* 0x000fc80000000008 */
[----:B------:R0:W-:Y:S03]  /*2900*/  SYNCS.ARRIVE.TRANS64.RED.A1T0 RZ, [R8+URZ], RZ ;  /* 0x000000ff08ff79a7 */ /* 0x0001e6000810043f */
.L_x_37:
[----:B------:R-:W-:Y:S05]  /*2910*/  BSYNC B0 ;  /* 0x0000000000007941 */ /* 0x000fea0003800000 */
.L_x_36:
[----:B------:R-:W-:Y:S05]  /*2920*/  @P1 BRA `(.L_x_34) ;  /* 0x0000000000041947 */ /* 0x000fea0003800000 */
[----:B------:R-:W-:Y:S01]  /*2930*/  BPT.TRAP 0x1 ;  /* 0x000000040000795c */ /* 0x000fe20000300000 */
.L_x_34:
[----:B------:R-:W1:Y:S01]  /*2940*/  LDC R14, c[0x0][0x288] ;  /* 0x0000a200ff0e7b82 */ /* 0x000e620000000800 */
[--C-:B0-----:R-:W-:Y:S01]  /*2950*/  SHF.R.U32.HI R8, RZ, 0x2, R0.reuse ;  /* 0x00000002ff087819 */ /* 0x101fe20000011600 */
[----:B------:R-:W-:Y:S01]  /*2960*/  UIADD3 UR8, UR9, UR5, URZ ;  /* 0x0000000509087290 */ /* 0x000fe2000fffe03f */
[----:B------:R-:W-:Y:S01]  /*2970*/  LOP3.LUT R10, R0, 0x60, RZ, 0xc0, !PT ;  /* 0x00000060000a7812 */ /* 0x000fe200078ec0ff */
[----:B------:R-:W-:Y:S01]  /*2980*/  ULDC UR12, c[0x0][0x284] ;  /* 0x0000a100000c7ab9 */ /* 0x000fe20000000800 */
[----:B------:R-:W-:Y:S01]  /*2990*/  SHF.R.U32.HI R11, RZ, 0x7, R0 ;  /* 0x00000007ff0b7819 */ /* 0x000fe20000011600 */
[----:B------:R-:W-:Y:S01]  /*29a0*/  UISETP.GT.U32.AND UP0, UPT, UR8, 0x24, UPT ;  /* 0x000000240800788c */ /* 0x000fe2000bf04070 */
[----:B------:R-:W-:Y:S01]  /*29b0*/  LOP3.LUT R9, R8, 0x7, RZ, 0xc0, !PT ;  /* 0x0000000708097812 */ /* 0x000fe200078ec0ff */
[----:B------:R-:W-:Y:S01]  /*29c0*/  UIMAD.WIDE.U32 UR6, UR8, -0x45306eb3, URZ ;  /* 0xbacf914d080678a5 */ /* 0x000fe2000f8e003f */
[----:B------:R-:W-:Y:S01]  /*29d0*/  SHF.R.U32.HI R10, RZ, 0x1, R10 ;  /* 0x00000001ff0a7819 */ /* 0x000fe2000001160a */
[----:B------:R-:W-:Y:S01]  /*29e0*/  UISETP.LT.U32.AND UP0, UPT, UR9, 0x25, UP0 ;  /* 0x000000250900788c */ /* 0x000fe20008701070 */
[----:B------:R-:W-:Y:S01]  /*29f0*/  LOP3.LUT R8, R11, 0x1, RZ, 0xc0, !PT ;  /* 0x000000010b087812 */ /* 0x000fe200078ec0ff */
[----:B------:R-:W-:Y:S01]  /*2a00*/  UIADD3 UR5, UR8, -UR7, URZ ;  /* 0x8000000708057290 */ /* 0x000fe2000fffe03f */
[----:B------:R-:W-:Y:S01]  /*2a10*/  IADD3 R25, RZ, -R10, -R9 ;  /* 0x8000000aff197210 */ /* 0x000fe20007ffe809 */
[----:B------:R-:W-:Y:S01]  /*2a20*/  UISETP.GE.U32.AND UP1, UPT, UR9, 0x25, UPT ;  /* 0x000000250900788c */ /* 0x000fe2000bf26070 */
[----:B------:R-:W-:Y:S01]  /*2a30*/  SHF.R.S32.HI R32, RZ, 0x1f, R73 ;  /* 0x0000001fff207819 */ /* 0x000fe20000011449 */
[C---:B------:R-:W-:Y:S01]  /*2a40*/  IMAD.SHL.U32 R24, R8.reuse, 0x40, RZ ;  /* 0x0000004008187824 */ /* 0x040fe200078e00ff */
[----:B------:R-:W-:Y:S01]  /*2a50*/  USEL UR6, URZ, 0x1, !UP0 ;  /* 0x000000013f067887 */ /* 0x000fe2000c000000 */
[----:B------:R-:W-:Y:S01]  /*2a60*/  IMAD R27, R8, -0x40, R25 ;  /* 0xffffffc0081b7824 */ /* 0x000fe200078e0219 */
[----:B------:R-:W-:Y:S01]  /*2a70*/  LOP3.LUT R8, R0, 0x3, RZ, 0xc0, !PT ;  /* 0x0000000300087812 */ /* 0x000fe200078ec0ff */
[----:B------:R-:W-:Y:S01]  /*2a80*/  IMAD.SHL.U32 R25, R15, 0x40, RZ ;  /* 0x000000400f197824 */ /* 0x000fe200078e00ff */
[----:B------:R-:W-:Y:S01]  /*2a90*/  LOP3.LUT R11, R24, 0x40, R9, 0xe2, !PT ;  /* 0x00000040180b7812 */ /* 0x000fe200078ee209 */
[----:B------:R-:W-:Y:S01]  /*2aa0*/  IMAD.SHL.U32 R24, R71, 0x80, RZ ;  /* 0x0000008047187824 */ /* 0x000fe200078e00ff */
[----:B------:R-:W-:Y:S01]  /*2ab0*/  ULEA.HI UR5, UR5, UR7, URZ, 0x1f ;  /* 0x0000000705057291 */ /* 0x000fe2000f8ff83f */
[----:B-1----:R-:W-:Y:S01]  /*2ac0*/  IMAD R28, R8, -0x2, R14 ;  /* 0xfffffffe081c7824 */ /* 0x002fe200078e020e */
[C---:B------:R-:W-:Y:S01]  /*2ad0*/  ISETP.GE.AND P0, PT, R25.reuse, R14, PT ;  /* 0x0000000e1900720c */ /* 0x040fe20003f06270 */
[----:B------:R-:W-:Y:S01]  /*2ae0*/  IMAD.SHL.U32 R14, R0, 0x2, RZ ;  /* 0x00000002000e7824 */ /* 0x000fe200078e00ff */
[----:B------:R-:W-:Y:S01]  /*2af0*/  ULDC.64 UR10, c[0x0][0x5d0] ;  /* 0x00017400000a7ab9 */ /* 0x000fe20000000a00 */
[----:B------:R-:W-:Y:S01]  /*2b00*/  ULOP3.LUT UR4, UR4, UR6, URZ, 0x3c, !UPT ;  /* 0x0000000604047292 */ /* 0x000fe2000f8e3c3f */
[----:B------:R-:W-:Y:S01]  /*2b10*/  ISETP.GE.OR P0, PT, R24, UR12, P0 ;  /* 0x0000000c18007c0c */ /* 0x000fe20008706670 */
[----:B------:R-:W-:Y:S01]  /*2b20*/  IMAD R8, R32, UR10, RZ ;  /* 0x0000000a20087c24 */ /* 0x000fe2000f8e02ff */
[----:B------:R-:W-:Y:S01]  /*2b30*/  LOP3.LUT R14, R25, 0x6, R14, 0xf8, !PT ;  /* 0x00000006190e7812 */ /* 0x000fe200078ef80e */
[----:B------:R-:W-:Y:S01]  /*2b40*/  USHF.R.U32.HI UR5, URZ, 0x5, UR5 ;  /* 0x000000053f057899 */ /* 0x000fe20008011605 */
[----:B------:R-:W-:Y:S01]  /*2b50*/  IMAD.WIDE R30, R71, 0x80, RZ ;  /* 0x00000080471e7825 */ /* 0x000fe200078e02ff */
[----:B------:R-:W-:-:S02]  /*2b60*/  IADD3 R27, -R24, UR12, R27 ;  /* 0x0000000c181b7c10 */ /* 0x000fc4000fffe11b */
[----:B------:R-:W-:Y:S01]  /*2b70*/  SHF.R.S32.HI R15, RZ, 0x1f, R14 ;  /* 0x0000001fff0f7819 */ /* 0x000fe2000001140e */
[C---:B------:R-:W-:Y:S01]  /*2b80*/  IMAD R29, R73.reuse, UR11, R8 ;  /* 0x0000000b491d7c24 */ /* 0x040fe2000f8e0208 */
[----:B------:R-:W-:Y:S01]  /*2b90*/  @UP1 ULOP3.LUT UR4, UR4, 0x1, UR5, 0x78, !UPT ;  /* 0x0000000104041892 */ /* 0x000fe2000f8e7805 */
[----:B------:R-:W-:Y:S01]  /*2ba0*/  LOP3.LUT R33, R30, R11, R10, 0xfe, !PT ;  /* 0x0000000b1e217212 */ /* 0x000fe200078efe0a */
[----:B------:R-:W-:Y:S01]  /*2bb0*/  UIMAD UR5, UR5, -0x25, UR8 ;  /* 0xffffffdb050578a4 */ /* 0x000fe2000f8e0208 */
[----:B------:R-:W-:-:S04]  /*2bc0*/  IMAD.WIDE.U32 R8, R73, UR10, R14 ;  /* 0x0000000a49087c25 */ /* 0x000fc8000f8e000e */
[----:B------:R-:W-:Y:S02]  /*2bd0*/  IMAD.IADD R9, R9, 0x1, R29 ;  /* 0x0000000109097824 */ /* 0x000fe400078e021d */
[----:B------:R-:W-:Y:S02]  /*2be0*/  IMAD.IADD R28, R28, 0x1, -R25 ;  /* 0x000000011c1c7824 */ /* 0x000fe400078e0a19 */
[----:B------:R-:W-:Y:S01]  /*2bf0*/  IMAD.MOV.U32 R26, RZ, RZ, -0x1 ;  /* 0xffffffffff1a7424 */ /* 0x000fe200078e00ff */
[----:B------:R-:W-:Y:S06]  /*2c00*/  @P0 BRA `(.L_x_38) ;  /* 0x0000002400940947 */ /* 0x000fec0003800000 */
[----:B------:R-:W0:Y:S01]  /*2c10*/  LDC.64 R24, c[0x0][0x5c8] ;  /* 0x00017200ff187b82 */ /* 0x000e220000000a00 */
[----:B------:R-:W-:Y:S01]  /*2c20*/  ULDC.64 UR6, c[0x0][0x5c0] ;  /* 0x0001700000067ab9 */ /* 0x000fe20000000a00 */
[----:B------:R-:W-:Y:S01]  /*2c30*/  BSSY B0, `(.L_x_38) ;  /* 0x0000262000007945 */ /* 0x000fe20003800000 */
[-C--:B0-----:R-:W-:Y:S02]  /*2c40*/  IMAD R10, R31, R24.reuse, RZ ;  /* 0x000000181f0a7224 */ /* 0x081fe400078e02ff */
[----:B------:R-:W-:-:S04]  /*2c50*/  IMAD.WIDE.U32 R8, R33, R24, R8 ;  /* 0x0000001821087225 */ /* 0x000fc800078e0008 */
[----:B------:R-:W-:Y:S01]  /*2c60*/  IMAD R11, R33, R25, R10 ;  /* 0x00000019210b7224 */ /* 0x000fe200078e020a */
[----:B------:R-:W-:Y:S02]  /*2c70*/  LEA R10, P0, R24, R8, 0x3 ;  /* 0x00000008180a7211 */ /* 0x000fe400078018ff */
[----:B------:R-:W-:Y:S01]  /*2c80*/  IADD3 R8, P1, R8, UR6, RZ ;  /* 0x0000000608087c10 */ /* 0x000fe2000ff3e0ff */
[----:B------:R-:W-:Y:S01]  /*2c90*/  IMAD.IADD R9, R9, 0x1, R11 ;  /* 0x0000000109097824 */ /* 0x000fe200078e020b */
[----:B------:R-:W-:-:S04]  /*2ca0*/  IADD3 R10, P2, R10, UR6, RZ ;  /* 0x000000060a0a7c10 */ /* 0x000fc8000ff5e0ff */
[----:B------:R-:W-:Y:S02]  /*2cb0*/  LEA.HI.X R11, R24, R9, R25, 0x3, P0 ;  /* 0x00000009180b7211 */ /* 0x000fe400000f1c19 */
[----:B----45:R-:W-:Y:S02]  /*2cc0*/  FSETP.NEU.AND P0, PT, R12, RZ, PT ;  /* 0x000000ff0c00720b */ /* 0x030fe40003f0d000 */
[----:B------:R-:W-:Y:S02]  /*2cd0*/  IADD3.X R9, R9, UR7, RZ, P1, !PT ;  /* 0x0000000709097c10 */ /* 0x000fe40008ffe4ff */
[----:B------:R-:W-:-:S09]  /*2ce0*/  IADD3.X R11, R11, UR7, RZ, P2, !PT ;  /* 0x000000070b0b7c10 */ /* 0x000fd200097fe4ff */
[----:B------:R-:W-:Y:S05]  /*2cf0*/  @!P0 BRA `(.L_x_39) ;  /* 0x0000001c00148947 */ /* 0x000fea0003800000 */
[----:B------:R-:W-:Y:S01]  /*2d00*/  ULDC.64 UR6, c[0x0][0x5b8] ;  /* 0x00016e0000067ab9 */ /* 0x000fe20000000a00 */
[----:B------:R-:W-:Y:S01]  /*2d10*/  ISETP.GE.AND P0, PT, R28, 0x1, PT ;  /* 0x000000011c00780c */ /* 0x000fe20003f06270 */
[----:B------:R-:W-:Y:S01]  /*2d20*/  IMAD R32, R32, UR6, RZ ;  /* 0x0000000620207c24 */ /* 0x000fe2000f8e02ff */
[----:B------:R-:W-:Y:S01]  /*2d30*/  ULDC.64 UR10, c[0x0][0x5a8] ;  /* 0x00016a00000a7ab9 */ /* 0x000fe20000000a00 */
[----:B------:R-:W-:Y:S01]  /*2d40*/  IMAD.WIDE.U32 R24, R73, UR6, R14 ;  /* 0x0000000649187c25 */ /* 0x000fe2000f8e000e */
[----:B------:R-:W-:Y:S01]  /*2d50*/  ISETP.LT.OR P3, PT, R27, 0x1, !P0 ;  /* 0x000000011b00780c */ /* 0x000fe20004761670 */
[----:B------:R-:W-:Y:S02]  /*2d60*/  BSSY B1, `(.L_x_40) ;  /* 0x000000c000017945 */ /* 0x000fe40003800000 */
[----:B------:R-:W-:Y:S01]  /*2d70*/  IMAD R73, R73, UR7, R32 ;  /* 0x0000000749497c24 */ /* 0x000fe2000f8e0220 */
[----:B------:R-:W-:Y:S02]  /*2d80*/  ULDC.64 UR6, c[0x0][0x5b0] ;  /* 0x00016c0000067ab9 */ /* 0x000fe40000000a00 */
[----:B------:R-:W-:-:S02]  /*2d90*/  IMAD R29, R31, UR6, RZ ;  /* 0x000000061f1d7c24 */ /* 0x000fc4000f8e02ff */
[----:B------:R-:W-:Y:S02]  /*2da0*/  IMAD.IADD R25, R25, 0x1, R73 ;  /* 0x0000000119197824 */ /* 0x000fe400078e0249 */
[C---:B------:R-:W-:Y:S02]  /*2db0*/  IMAD R29, R33.reuse, UR7, R29 ;  /* 0x00000007211d7c24 */ /* 0x040fe4000f8e021d */
[----:B------:R-:W-:-:S03]  /*2dc0*/  IMAD.WIDE.U32 R14, R33, UR6, R24 ;  /* 0x00000006210e7c25 */ /* 0x000fc6000f8e0018 */
[----:B------:R-:W-:-:S04]  /*2dd0*/  IADD3 R14, P1, R14, UR10, RZ ;  /* 0x0000000a0e0e7c10 */ /* 0x000fc8000ff3e0ff */
[--C-:B------:R-:W-:Y:S02]  /*2de0*/  IADD3.X R15, R15, UR11, R29.reuse, P1, !PT ;  /* 0x0000000b0f0f7c10 */ /* 0x100fe40008ffe41d */
[----:B------:R-:W-:Y:S01]  /*2df0*/  PRMT R29, RZ, 0x7610, R29 ;  /* 0x00007610ff1d7816 */ /* 0x000fe2000000001d */
[----:B------:R-:W-:Y:S06]  /*2e00*/  @P3 BRA `(.L_x_41) ;  /* 0x0000000000043947 */ /* 0x000fec0003800000 */
[----:B------:R0:W5:Y:S02]  /*2e10*/  LDG.E.U8 R29, desc[UR18][R14.64] ;  /* 0x000000120e1d7981 */ /* 0x000164000c1e1100 */
.L_x_41:
[----:B------:R-:W-:Y:S05]  /*2e20*/  BSYNC B1 ;  /* 0x0000000000017941 */ /* 0x000fea0003800000 */
.L_x_40:
[----:B-----5:R-:W-:Y:S01]  /*2e30*/  LOP3.LUT R29, R29, 0xff, RZ, 0xc0, !PT ;  /* 0x000000ff1d1d7812 */ /* 0x020fe200078ec0ff */
[----:B------:R-:W-:Y:S01]  /*2e40*/  BSSY B1, `(.L_x_42) ;  /* 0x000000c000017945 */ /* 0x000fe20003800000 */
[----:B------:R-:W-:Y:S02]  /*2e50*/  ISETP.GE.AND P1, PT, R28, 0x2, PT ;  /* 0x000000021c00780c */ /* 0x000fe40003f26270 */
[----:B------:R-:W-:Y:S02]  /*2e60*/  F2FP.F16.E5M2.UNPACK_B R29, R29 ;  /* 0x0000001dff1d723e */ /* 0x000fe400020004ff */
[----:B------:R-:W-:-:S03]  /*2e70*/  ISETP.LT.OR P2, PT, R27, 0x1, !P1 ;  /* 0x000000011b00780c */ /* 0x000fc60004f41670 */
[----:B------:R-:W-:-:S05]  /*2e80*/  HADD2.F32 R29, -RZ, R29.H0_H0 ;  /* 0x2000001dff1d7230 */ /* 0x000fca0000004100 */
[----:B------:R-:W-:Y:S01]  /*2e90*/  FMUL R32, R29, R12 ;  /* 0x0000000c1d207220 */ /* 0x000fe20000400000 */
[----:B------:R-:W-:-:S03]  /*2ea0*/  PRMT R29, RZ, 0x7610, R29 ;  /* 0x00007610ff1d7816 */ /* 0x000fc6000000001d */
[----:B--2---:R-:W-:-:S05]  /*2eb0*/  FFMA R32, R79, R7, R32 ;  /* 0x000000074f207223 */ /* 0x004fca0000000020 */
[----:B------:R-:W-:-:S05]  /*2ec0*/  F2FP.SATFINITE.E5M2.F32.PACK_AB_MERGE_C R35, RZ, R32, RZ ;  /* 0x00000020ff23723e */ /* 0x000fca00048060ff */
[----:B------:R1:W-:Y:S01]  /*2ed0*/  @!P3 STG.E.U8 desc[UR18][R8.64], R35 ;  /* 0x000000230800b986 */ /* 0x0003e2000c101112 */
[----:B------:R-:W-:Y:S05]  /*2ee0*/  @P2 BRA `(.L_x_43) ;  /* 0x0000000000042947 */ /* 0x000fea0003800000 */
[----:B------:R2:W5:Y:S02]  /*2ef0*/  LDG.E.U8 R29, desc[UR18][R14.64+0x1] ;  /* 0x000001120e1d7981 */ /* 0x000564000c1e1100 */
.L_x_43:
[----:B------:R-:W-:Y:S05]  /*2f00*/  BSYNC B1 ;  /* 0x0000000000017941 */ /* 0x000fea0003800000 */
.L_x_42:
[----:B-----5:R-:W-:Y:S01]  /*2f10*/  LOP3.LUT R29, R29, 0xff, RZ, 0xc0, !PT ;  /* 0x000000ff1d1d7812 */ /* 0x020fe200078ec0ff */
[----:B------:R-:W-:Y:S01]  /*2f20*/  BSSY B1, `(.L_x_44) ;  /* 0x0000012000017945 */ /* 0x000fe20003800000 */
[----:B------:R-:W-:Y:S02]  /*2f30*/  IADD3 R33, P3, R33, 0x8, RZ ;  /* 0x0000000821217810 */ /* 0x000fe40007f7e0ff */
[----:B------:R-:W-:Y:S02]  /*2f40*/  F2FP.F16.E5M2.UNPACK_B R29, R29 ;  /* 0x0000001dff1d723e */ /* 0x000fe400020004ff */
[----:B------:R-:W-:Y:S01]  /*2f50*/  ISETP.LT.OR P0, PT, R27, 0x9, !P0 ;  /* 0x000000091b00780c */ /* 0x000fe20004701670 */
[----:B------:R-:W-:Y:S02]  /*2f60*/  IMAD.X R30, RZ, RZ, R31, P3 ;  /* 0x000000ffff1e7224 */ /* 0x000fe400018e061f */
[----:B------:R-:W-:Y:S02]  /*2f70*/  HADD2.F32 R29, -RZ, R29.H0_H0 ;  /* 0x2000001dff1d7230 */ /* 0x000fe40000004100 */
[----:B------:R-:W-:-:S02]  /*2f80*/  IMAD R30, R30, UR6, RZ ;  /* 0x000000061e1e7c24 */ /* 0x000fc4000f8e02ff */
[----:B------:R-:W-:-:S04]  /*2f90*/  IMAD.WIDE.U32 R24, R33, UR6, R24 ;  /* 0x0000000621187c25 */ /* 0x000fc8000f8e0018 */
[----:B------:R-:W-:Y:S01]  /*2fa0*/  FMUL R29, R29, R12 ;  /* 0x0000000c1d1d7220 */ /* 0x000fe20000400000 */
[----:B------:R-:W-:-:S03]  /*2fb0*/  IMAD R33, R33, UR7, R30 ;  /* 0x0000000721217c24 */ /* 0x000fc6000f8e021e */
[----:B------:R-:W-:Y:S01]  /*2fc0*/  FFMA R29, R80, R7, R29 ;  /* 0x00000007501d7223 */ /* 0x000fe2000000001d */
[----:B------:R-:W-:-:S04]  /*2fd0*/  IADD3 R24, P3, R24, UR10, RZ ;  /* 0x0000000a18187c10 */ /* 0x000fc8000ff7e0ff */
[----:B------:R-:W-:Y:S02]  /*2fe0*/  F2FP.SATFINITE.E5M2.F32.PACK_AB_MERGE_C R31, RZ, R29, RZ ;  /* 0x0000001dff1f723e */ /* 0x000fe400048060ff */
[----:B------:R-:W-:Y:S02]  /*2ff0*/  IADD3.X R25, R25, UR11, R33, P3, !PT ;  /* 0x0000000b19197c10 */ /* 0x000fe40009ffe421 */
[----:B------:R-:W-:Y:S01]  /*3000*/  PRMT R29, RZ, 0x7610, R29 ;  /* 0x00007610ff1d7816 */ /* 0x000fe2000000001d */
[----:B------:R3:W-:Y:S01]  /*3010*/  @!P2 STG.E.U8 desc[UR18][R8.64+0x1], R31 ;  /* 0x0000011f0800a986 */ /* 0x0007e2000c101112 */
[----:B------:R-:W-:Y:S05]  /*3020*/  @P0 BRA `(.L_x_45) ;  /* 0x0000000000040947 */ /* 0x000fea0003800000 */
[----:B------:R4:W5:Y:S02]  /*3030*/  LDG.E.U8 R29, desc[UR18][R24.64] ;  /* 0x00000012181d7981 */ /* 0x000964000c1e1100 */
.L_x_45:
[----:B------:R-:W-:Y:S05]  /*3040*/  BSYNC B1 ;  /* 0x0000000000017941 */ /* 0x000fea0003800000 */
.L_x_44:
[----:B-----5:R-:W-:Y:S01]  /*3050*/  LOP3.LUT R29, R29, 0xff, RZ, 0xc0, !PT ;  /* 0x000000ff1d1d7812 */ /* 0x020fe200078ec0ff */
[----:B------:R-:W-:Y:S01]  /*3060*/  BSSY B1, `(.L_x_46) ;  /* 0x000000b000017945 */ /* 0x000fe20003800000 */
[----:B------:R-:W-:Y:S02]  /*3070*/  ISETP.LT.OR P1, PT, R27, 0x9, !P1 ;  /* 0x000000091b00780c */ /* 0x000fe40004f21670 */
[----:B------:R-:W-:-:S05]  /*3080*/  F2FP.F16.E5M2.UNPACK_B R29, R29 ;  /* 0x0000001dff1d723e */ /* 0x000fca00020004ff */
[----:B------:R-:W-:-:S05]  /*3090*/  HADD2.F32 R29, -RZ, R29.H0_H0 ;  /* 0x2000001dff1d7230 */ /* 0x000fca0000004100 */
[----:B------:R-:W-:Y:S01]  /*30a0*/  FMUL R30, R29, R12 ;  /* 0x0000000c1d1e7220 */ /* 0x000fe20000400000 */
[----:B------:R-:W-:-:S03]  /*30b0*/  PRMT R29, RZ, 0x7610, R29 ;  /* 0x00007610ff1d7816 */ /* 0x000fc6000000001d */
[----:B------:R-:W-:-:S05]  /*30c0*/  FFMA R30, R77, R7, R30 ;  /* 0x000000074d1e7223 */ /* 0x000fca000000001e */
[----:B---3--:R-:W-:-:S05]  /*30d0*/  F2FP.SATFINITE.E5M2.F32.PACK_AB_MERGE_C R31, RZ, R30, RZ ;  /* 0x0000001eff1f723e */ /* 0x008fca00048060ff */
[----:B------:R3:W-:Y:S01]  /*30e0*/  @!P0 STG.E.U8 desc[UR18][R10.64], R31 ;  /* 0x0000001f0a008986 */ /* 0x0007e2000c101112 */
[----:B------:R-:W-:Y:S05]  /*30f0*/  @P1 BRA `(.L_x_47) ;  /* 0x0000000000041947 */ /* 0x000fea0003800000 */
[----:B------:R0:W5:Y:S02]  /*3100*/  LDG.E.U8 R29, desc[UR18][R24.64+0x1] ;  /* 0x00000112181d7981 */ /* 0x000164000c1e1100 */
.L_x_47:
[----:B------:R-:W-:Y:S05]  /*3110*/  BSYNC B1 ;  /* 0x0000000000017941 */ /* 0x000fea0003800000 */
.L_x_46:
[----:B-----5:R-:W-:Y:S01]  /*3120*/  LOP3.LUT R29, R29, 0xff, RZ, 0xc0, !PT ;  /* 0x000000ff1d1d7812 */ /* 0x020fe200078ec0ff */
[----:B------:R-:W-:Y:S01]  /*3130*/  BSSY B1, `(.L_x_48) ;  /* 0x000000c000017945 */ /* 0x000fe20003800000 */
[----:B------:R-:W-:Y:S02]  /*3140*/  ISETP.GE.AND P0, PT, R28, 0x9, PT ;  /* 0x000000091c00780c */ /* 0x000fe40003f06270 */
[----:B------:R-:W-:Y:S02]  /*3150*/  F2FP.F16.E5M2.UNPACK_B R29, R29 ;  /* 0x0000001dff1d723e */ /* 0x000fe400020004ff */
[----:B------:R-:W-:-:S03]  /*3160*/  ISETP.LT.OR P2, PT, R27, 0x1, !P0 ;  /* 0x000000011b00780c */ /* 0x000fc60004741670 */
[----:B------:R-:W-:-:S05]  /*3170*/  HADD2.F32 R29, -RZ, R29.H0_H0 ;  /* 0x2000001dff1d7230 */ /* 0x000fca0000004100 */
[----:B------:R-:W-:-:S04]  /*3180*/  FMUL R29, R29, R12 ;  /* 0x0000000c1d1d7220 */ /* 0x000fc80000400000 */
[----:B------:R-:W-:-:S05]  /*3190*/  FFMA R29, R78, R7, R29 ;  /* 0x000000074e1d7223 */ /* 0x000fca000000001d */
[----:B---3--:R-:W-:Y:S02]  /*31a0*/  F2FP.SATFINITE.E5M2.F32.PACK_AB_MERGE_C R31, RZ, R29, RZ ;  /* 0x0000001dff1f723e */ /* 0x008fe400048060ff */
[----:B------:R-:W-:-:S03]  /*31b0*/  PRMT R29, RZ, 0x7610, R29 ;  /* 0x00007610ff1d7816 */ /* 0x000fc6000000001d */
[----:B------:R3:W-:Y:S01]  /*31c0*/  @!P1 STG.E.U8 desc[UR18][R10.64+0x1], R31 ;  /* 0x0000011f0a009986 */ /* 0x0007e2000c101112 */
[----:B------:R-:W-:Y:S05]  /*31d0*/  @P2 BRA `(.L_x_49) ;  /* 0x0000000000042947 */ /* 0x000fea0003800000 */
[----:B------:R0:W5:Y:S02]  /*31e0*/  LDG.E.U8 R29, desc[UR18][R14.64+0x8] ;  /* 0x000008120e1d7981 */ /* 0x000164000c1e1100 */
.L_x_49:
[----:B------:R-:W-:Y:S05]  /*31f0*/  BSYNC B1 ;  /* 0x0000000000017941 */ /* 0x000fea0003800000 */
.L_x_48:
        /* <DEDUP_REMOVED lines=13> */
.L_x_51:
[----:B------:R-:W-:Y:S05]  /*32d0*/  BSYNC B1 ;  /* 0x0000000000017941 */ /* 0x000fea0003800000 */
.L_x_50:
[----:B-----5:R-:W-:Y:S01]  /*32e0*/  LOP3.LUT R29, R29, 0xff, RZ, 0xc0, !PT ;  /* 0x000000ff1d1d7812 */ /* 0x020fe200078ec0ff */
[----:B------:R-:W-:Y:S01]  /*32f0*/  BSSY B1, `(.L_x_52) ;  /* 0x000000b000017945 */ /* 0x000fe20003800000 */
[----:B------:R-:W-:Y:S02]  /*3300*/  ISETP.LT.OR P0, PT, R27, 0x9, !P0 ;  /* 0x000000091b00780c */ /* 0x000fe40004701670 */
[----:B------:R-:W-:-:S05]  /*3310*/  F2FP.F16.E5M2.UNPACK_B R29, R29 ;  /* 0x0000001dff1d723e */ /* 0x000fca00020004ff */
        /* <DEDUP_REMOVED lines=8> */
.L_x_53:
[----:B------:R-:W-:Y:S05]  /*33a0*/  BSYNC B1 ;  /* 0x0000000000017941 */ /* 0x000fea0003800000 */
.L_x_52:
        /* <DEDUP_REMOVED lines=12> */
.L_x_55:
[----:B------:R-:W-:Y:S05]  /*3470*/  BSYNC B1 ;  /* 0x0000000000017941 */ /* 0x000fea0003800000 */
.L_x_54:
        /* <DEDUP_REMOVED lines=13> */
.L_x_57:
[----:B------:R-:W-:Y:S05]  /*3550*/  BSYNC B1 ;  /* 0x0000000000017941 */ /* 0x000fea0003800000 */
.L_x_56:
        /* <DEDUP_REMOVED lines=13> */
.L_x_59:
[----:B------:R-:W-:Y:S05]  /*3630*/  BSYNC B1 ;  /* 0x0000000000017941 */ /* 0x000fea0003800000 */
.L_x_58:
        /* <DEDUP_REMOVED lines=12> */
.L_x_61:
[----:B------:R-:W-:Y:S05]  /*3700*/  BSYNC B1 ;  /* 0x0000000000017941 */ /* 0x000fea0003800000 */
.L_x_60:
        /* <DEDUP_REMOVED lines=12> */
.L_x_63:
[----:B------:R-:W-:Y:S05]  /*37d0*/  BSYNC B1 ;  /* 0x0000000000017941 */ /* 0x000fea0003800000 */
.L_x_62:
        /* <DEDUP_REMOVED lines=13> */
.L_x_65:
[----:B------:R-:W-:Y:S05]  /*38b0*/  BSYNC B1 ;  /* 0x0000000000017941 */ /* 0x000fea0003800000 */
.L_x_64:
        /* <DEDUP_REMOVED lines=13> */
.L_x_67:
[----:B------:R-:W-:Y:S05]  /*3990*/  BSYNC B1 ;  /* 0x0000000000017941 */ /* 0x000fea0003800000 */
.L_x_66:
        /* <DEDUP_REMOVED lines=12> */
.L_x_69:
[----:B------:R-:W-:Y:S05]  /*3a60*/  BSYNC B1 ;  /* 0x0000000000017941 */ /* 0x000fea0003800000 */
.L_x_68:
        /* <DEDUP_REMOVED lines=12> */
.L_x_71:
[----:B------:R-:W-:Y:S05]  /*3b30*/  BSYNC B1 ;  /* 0x0000000000017941 */ /* 0x000fea0003800000 */
.L_x_70:
        /* <DEDUP_REMOVED lines=13> */
.L_x_73:
[----:B------:R-:W-:Y:S05]  /*3c10*/  BSYNC B1 ;  /* 0x0000000000017941 */ /* 0x000fea0003800000 */
.L_x_72:
        /* <DEDUP_REMOVED lines=13> */
.L_x_75:
[----:B------:R-:W-:Y:S05]  /*3cf0*/  BSYNC B1 ;  /* 0x0000000000017941 */ /* 0x000fea0003800000 */
.L_x_74:
        /* <DEDUP_REMOVED lines=12> */
.L_x_77:
[----:B------:R-:W-:Y:S05]  /*3dc0*/  BSYNC B1 ;  /* 0x0000000000017941 */ /* 0x000fea0003800000 */
.L_x_76:
        /* <DEDUP_REMOVED lines=12> */
.L_x_79:
[----:B------:R-:W-:Y:S05]  /*3e90*/  BSYNC B1 ;  /* 0x0000000000017941 */ /* 0x000fea0003800000 */
.L_x_78:
        /* <DEDUP_REMOVED lines=13> */
.L_x_81:
[----:B------:R-:W-:Y:S05]  /*3f70*/  BSYNC B1 ;  /* 0x0000000000017941 */ /* 0x000fea0003800000 */
.L_x_80:
        /* <DEDUP_REMOVED lines=13> */
.L_x_83:
[----:B------:R-:W-:Y:S05]  /*4050*/  BSYNC B1 ;  /* 0x0000000000017941 */ /* 0x000fea0003800000 */
.L_x_82:
        /* <DEDUP_REMOVED lines=12> */
.L_x_85:
[----:B------:R-:W-:Y:S05]  /*4120*/  BSYNC B1 ;  /* 0x0000000000017941 */ /* 0x000fea0003800000 */
.L_x_84:
[----:B-----5:R-:W-:Y:S01]  /*4130*/  LOP3.LUT R29, R29, 0xff, RZ, 0xc0, !PT ;  /* 0x000000ff1d1d7812 */ /* 0x020fe200078ec0ff */
[----:B------:R-:W-:Y:S01]  /*4140*/  BSSY B1, `(.L_x_86) ;  /* 0x000000b000017945 */ /* 0x000fe20003800000 */
[----:B------:R-:W-:Y:S02]  /*4150*/  ISETP.LT.OR P1, PT, R27, 0x9, !P1 ;  /* 0x000000091b00780c */ /* 0x000fe40004f21670 */
[----:B------:R-:W-:-:S05]  /*4160*/  F2FP.F16.E5M2.UNPACK_B R29, R29 ;  /* 0x0000001dff1d723e */ /* 0x000fca00020004ff */
[----:B------:R-:W-:-:S05]  /*4170*/  HADD2.F32 R29, -RZ, R29.H0_H0 ;  /* 0x2000001dff1d7230 */ /* 0x000fca0000004100 */
[----:B------:R-:W-:-:S04]  /*4180*/  FMUL R30, R29, R12 ;  /* 0x0000000c1d1e7220 */ /* 0x000fc80000400000 */
[----:B------:R-:W-:Y:S01]  /*4190*/  FFMA R30, R23, R7, R30 ;  /* 0x00000007171e7223 */ /* 0x000fe2000000001e */
[----:B------:R-:W-:-:S04]  /*41a0*/  PRMT R23, RZ, 0x7610, R23 ;  /* 0x00007610ff177816 */ /* 0x000fc80000000017 */
[----:B------:R-:W-:-:S05]  /*41b0*/  F2FP.SATFINITE.E5M2.F32.PACK_AB_MERGE_C R29, RZ, R30, RZ ;  /* 0x0000001eff1d723e */ /* 0x000fca00048060ff */
[----:B------:R0:W-:Y:S01]  /*41c0*/  @!P0 STG.E.U8 desc[UR18][R10.64+0x28], R29 ;  /* 0x0000281d0a008986 */ /* 0x0001e2000c101112 */
[----:B------:R-:W-:Y:S05]  /*41d0*/  @P1 BRA `(.L_x_87) ;  /* 0x0000000000041947 */ /* 0x000fea0003800000 */
[----:B------:R0:W5:Y:S02]  /*41e0*/  LDG.E.U8 R23, desc[UR18][R24.64+0x29] ;  /* 0x0000291218177981 */ /* 0x000164000c1e1100 */
.L_x_87:
[----:B------:R-:W-:Y:S05]  /*41f0*/  BSYNC B1 ;  /* 0x0000000000017941 */ /* 0x000fea0003800000 */
.L_x_86:
        /* <DEDUP_REMOVED lines=8> */
[----:B0-----:R-:W-:Y:S02]  /*4280*/  F2FP.SATFINITE.E5M2.F32.PACK_AB_MERGE_C R29, RZ, R23, RZ ;  /* 0x00000017ff1d723e */ /* 0x001fe400048060ff */
[----:B------:R-:W-:-:S03]  /*4290*/  PRMT R23, RZ, 0x7610, R23 ;  /* 0x00007610ff177816 */ /* 0x000fc60000000017 */
[----:B------:R0:W-:Y:S01]  /*42a0*/  @!P1 STG.E.U8 desc[UR18][R10.64+0x29], R29 ;  /* 0x0000291d0a009986 */ /* 0x0001e2000c101112 */
[----:B------:R-:W-:Y:S05]  /*42b0*/  @P2 BRA `(.L_x_89) ;  /* 0x0000000000042947 */ /* 0x000fea0003800000 */
[----:B------:R0:W5:Y:S02]  /*42c0*/  LDG.E.U8 R23, desc[UR18][R14.64+0x30] ;  /* 0x000030120e177981 */ /* 0x000164000c1e1100 */
.L_x_89:
[----:B------:R-:W-:Y:S05]  /*42d0*/  BSYNC B1 ;  /* 0x0000000000017941 */ /* 0x000fea0003800000 */
.L_x_88:
[----:B-----5:R-:W-:Y:S01]  /*42e0*/  LOP3.LUT R23, R23, 0xff, RZ, 0xc0, !PT ;  /* 0x000000ff17177812 */ /* 0x020fe200078ec0ff */
[----:B------:R-:W-:Y:S01]  /*42f0*/  BSSY B1, `(.L_x_90) ;  /* 0x000000c000017945 */ /* 0x000fe20003800000 */
[----:B------:R-:W-:Y:S02]  /*4300*/  ISETP.GE.AND P1, PT, R28, 0x32, PT ;  /* 0x000000321c00780c */ /* 0x000fe40003f26270 */
[----:B------:R-:W-:Y:S02]  /*4310*/  F2FP.F16.E5M2.UNPACK_B R23, R23 ;  /* 0x00000017ff17723e */ /* 0x000fe400020004ff */
[----:B------:R-:W-:-:S03]  /*4320*/  ISETP.LT.OR P3, PT, R27, 0x1, !P1 ;  /* 0x000000011b00780c */ /* 0x000fc60004f61670 */
        /* <DEDUP_REMOVED lines=8> */
.L_x_91:
[----:B------:R-:W-:Y:S05]  /*43b0*/  BSYNC B1 ;  /* 0x0000000000017941 */ /* 0x000fea0003800000 */
.L_x_90:
[----:B-----5:R-:W-:Y:S01]  /*43c0*/  LOP3.LUT R21, R21, 0xff, RZ, 0xc0, !PT ;  /* 0x000000ff15157812 */ /* 0x020fe200078ec0ff */
[----:B------:R-:W-:Y:S01]  /*43d0*/  BSSY B1, `(.L_x_92) ;  /* 0x000000b000017945 */ /* 0x000fe20003800000 */
[----:B------:R-:W-:Y:S02]  /*43e0*/  ISETP.LT.OR P0, PT, R27, 0x9, !P0 ;  /* 0x000000091b00780c */ /* 0x000fe40004701670 */
[----:B------:R-:W-:-:S05]  /*43f0*/  F2FP.F16.E5M2.UNPACK_B R21, R21 ;  /* 0x00000015ff15723e */ /* 0x000fca00020004ff */
        /* <DEDUP_REMOVED lines=8> */
.L_x_93:
[----:B------:R-:W-:Y:S05]  /*4480*/  BSYNC B1 ;  /* 0x0000000000017941 */ /* 0x000fea0003800000 */
.L_x_92:
        /* <DEDUP_REMOVED lines=12> */
.L_x_95:
[----:B------:R-:W-:Y:S05]  /*4550*/  BSYNC B1 ;  /* 0x0000000000017941 */ /* 0x000fea0003800000 */
.L_x_94:
        /* <DEDUP_REMOVED lines=13> */
.L_x_97:
[----:B------:R-:W-:Y:S05]  /*4630*/  BSYNC B1 ;  /* 0x0000000000017941 */ /* 0x000fea0003800000 */
.L_x_96:
        /* <DEDUP_REMOVED lines=13> */
.L_x_99:
[----:B------:R-:W-:Y:S05]  /*4710*/  BSYNC B1 ;  /* 0x0000000000017941 */ /* 0x000fea0003800000 */
.L_x_98:
[----:B-----5:R-:W-:Y:S01]  /*4720*/  LOP3.LUT R17, R17, 0xff, RZ, 0xc0, !PT ;  /* 0x000000ff11117812 */ /* 0x020fe200078ec0ff */
[----:B------:R-:W-:Y:S01]  /*4730*/  BSSY B1, `(.L_x_100) ;  /* 0x000000b000017945 */ /* 0x000fe20003800000 */
[----:B------:R-:W-:Y:S02]  /*4740*/  ISETP.LT.OR P0, PT, R27, 0x9, !P0 ;  /* 0x000000091b00780c */ /* 0x000fe40004701670 */
[----:B------:R-:W-:Y:S02]  /*4750*/  F2FP.F16.E5M2.UNPACK_B R17, R17 ;  /* 0x00000011ff11723e */ /* 0x000fe400020004ff */
[----:B0-2---:R-:W-:-:S03]  /*4760*/  PRMT R14, RZ, 0x7610, R14 ;  /* 0x00007610ff0e7816 */ /* 0x005fc6000000000e */
[----:B------:R-:W-:-:S05]  /*4770*/  HADD2.F32 R17, -RZ, R17.H0_H0 ;  /* 0x20000011ff117230 */ /* 0x000fca0000004100 */
[----:B------:R-:W-:-:S04]  /*4780*/  FMUL R17, R17, R12 ;  /* 0x0000000c11117220 */ /* 0x000fc80000400000 */
[----:B------:R-:W-:-:S05]  /*4790*/  FFMA R17, R18, R7, R17 ;  /* 0x0000000712117223 */ /* 0x000fca0000000011 */
[----:B------:R-:W-:-:S05]  /*47a0*/  F2FP.SATFINITE.E5M2.F32.PACK_AB_MERGE_C R17, RZ, R17, RZ ;  /* 0x00000011ff11723e */ /* 0x000fca00048060ff */
[----:B------:R0:W-:Y:S01]  /*47b0*/  @!P3 STG.E.U8 desc[UR18][R8.64+0x39], R17 ;  /* 0x000039110800b986 */ /* 0x0001e2000c101112 */
[----:B------:R-:W-:Y:S05]  /*47c0*/  @P0 BRA `(.L_x_101) ;  /* 0x0000000000040947 */ /* 0x000fea0003800000 */
[----:B------:R2:W5:Y:S02]  /*47d0*/  LDG.E.U8 R14, desc[UR18][R24.64+0x38] ;  /* 0x00003812180e7981 */ /* 0x000564000c1e1100 */
.L_x_101:
[----:B------:R-:W-:Y:S05]  /*47e0*/  BSYNC B1 ;  /* 0x0000000000017941 */ /* 0x000fea0003800000 */
.L_x_100:
[----:B-----5:R-:W-:Y:S01]  /*47f0*/  LOP3.LUT R14, R14, 0xff, RZ, 0xc0, !PT ;  /* 0x000000ff0e0e7812 */ /* 0x020fe200078ec0ff */
[----:B------:R-:W-:Y:S01]  /*4800*/  BSSY B1, `(.L_x_102) ;  /* 0x000000b000017945 */ /* 0x000fe20003800000 */
[----:B------:R-:W-:Y:S02]  /*4810*/  ISETP.LT.OR P1, PT, R27, 0x9, !P1 ;  /* 0x000000091b00780c */ /* 0x000fe40004f21670 */
[----:B------:R-:W-:-:S05]  /*4820*/  F2FP.F16.E5M2.UNPACK_B R14, R14 ;  /* 0x0000000eff0e723e */ /* 0x000fca00020004ff */
[----:B01-3--:R-:W-:-:S05]  /*4830*/  HADD2.F32 R9, -RZ, R14.H0_H0 ;  /* 0x2000000eff097230 */ /* 0x00bfca0000004100 */
[----:B------:R-:W-:-:S04]  /*4840*/  FMUL R8, R9, R12 ;  /* 0x0000000c09087220 */ /* 0x000fc80000400000 */
[----:B------:R-:W-:-:S05]  /*4850*/  FFMA R8, R13, R7, R8 ;  /* 0x000000070d087223 */ /* 0x000fca0000000008 */
[----:B------:R-:W-:Y:S02]  /*4860*/  F2FP.SATFINITE.E5M2.F32.PACK_AB_MERGE_C R9, RZ, R8, RZ ;  /* 0x00000008ff09723e */ /* 0x000fe400048060ff */
[----:B------:R-:W-:-:S03]  /*4870*/  PRMT R8, RZ, 0x7610, R8 ;  /* 0x00007610ff087816 */ /* 0x000fc60000000008 */
[----:B------:R0:W-:Y:S01]  /*4880*/  @!P0 STG.E.U8 desc[UR18][R10.64+0x38], R9 ;  /* 0x000038090a008986 */ /* 0x0001e2000c101112 */
[----:B------:R-:W-:Y:S05]  /*4890*/  @P1 BRA `(.L_x_103) ;  /* 0x0000000000041947 */ /* 0x000fea0003800000 */
[----:B------:R1:W5:Y:S02]  /*48a0*/  LDG.E.U8 R8, desc[UR18][R24.64+0x39] ;  /* 0x0000391218087981 */ /* 0x000364000c1e1100 */
.L_x_103:
[----:B------:R-:W-:Y:S05]  /*48b0*/  BSYNC B1 ;  /* 0x0000000000017941 */ /* 0x000fea0003800000 */
.L_x_102:
[----:B------:R-:W-:Y:S05]  /*48c0*/  @P1 BRA `(.L_x_104) ;  /* 0x0000000800601947 */ /* 0x000fea0003800000 */
[----:B-----5:R-:W-:-:S04]  /*48d0*/  LOP3.LUT R8, R8, 0xff, RZ, 0xc0, !PT ;  /* 0x000000ff08087812 */ /* 0x020fc800078ec0ff */
[----:B------:R-:W-:-:S05]  /*48e0*/  F2FP.F16.E5M2.UNPACK_B R8, R8 ;  /* 0x00000008ff08723e */ /* 0x000fca00020004ff */
[----:B0-----:R-:W-:-:S05]  /*48f0*/  HADD2.F32 R9, -RZ, R8.H0_H0 ;  /* 0x20000008ff097230 */ /* 0x001fca0000004100 */
[----:B------:R-:W-:-:S04]  /*4900*/  FMUL R9, R9, R12 ;  /* 0x0000000c09097220 */ /* 0x000fc80000400000 */
[----:B------:R-:W-:-:S05]  /*4910*/  FFMA R9, R16, R7, R9 ;  /* 0x0000000710097223 */ /* 0x000fca0000000009 */
[----:B------:R-:W-:-:S05]  /*4920*/  F2FP.SATFINITE.E5M2.F32.PACK_AB_MERGE_C R9, RZ, R9, RZ ;  /* 0x00000009ff09723e */ /* 0x000fca00048060ff */
[----:B------:R3:W-:Y:S01]  /*4930*/  STG.E.U8 desc[UR18][R10.64+0x39], R9 ;  /* 0x000039090a007986 */ /* 0x0007e2000c101112 */
[----:B------:R-:W-:Y:S05]  /*4940*/  BRA `(.L_x_104) ;  /* 0x0000000800407947 */ /* 0x000fea0003800000 */
.L_x_39:
[C---:B------:R-:W-:Y:S01]  /*4950*/  ISETP.GE.AND P3, PT, R28.reuse, 0x1, PT ;  /* 0x000000011c00780c */ /* 0x040fe20003f66270 */
[-C--:B--2---:R-:W-:Y:S01]  /*4960*/  FMUL R79, R79, R7.reuse ;  /* 0x000000074f4f7220 */ /* 0x084fe20000400000 */
[----:B------:R-:W-:Y:S01]  /*4970*/  ISETP.GE.AND P0, PT, R28, 0x2, PT ;  /* 0x000000021c00780c */ /* 0x000fe20003f06270 */
[-C--:B------:R-:W-:Y:S01]  /*4980*/  FMUL R80, R80, R7.reuse ;  /* 0x0000000750507220 */ /* 0x080fe20000400000 */
[----:B------:R-:W-:Y:S01]  /*4990*/  ISETP.LT.OR P1, PT, R27, 0x1, !P3 ;  /* 0x000000011b00780c */ /* 0x000fe20005f21670 */
[-C--:B------:R-:W-:Y:S01]  /*49a0*/  FMUL R77, R77, R7.reuse ;  /* 0x000000074d4d7220 */ /* 0x080fe20000400000 */
[C---:B------:R-:W-:Y:S01]  /*49b0*/  ISETP.LT.OR P2, PT, R27.reuse, 0x1, !P0 ;  /* 0x000000011b00780c */ /* 0x040fe20004741670 */
[-C--:B------:R-:W-:Y:S01]  /*49c0*/  FMUL R78, R78, R7.reuse ;  /* 0x000000074e4e7220 */ /* 0x080fe20000400000 */
[----:B------:R-:W-:Y:S01]  /*49d0*/  ISETP.LT.OR P3, PT, R27, 0x9, !P3 ;  /* 0x000000091b00780c */ /* 0x000fe20005f61670 */
[----:B------:R-:W-:Y:S01]  /*49e0*/  FMUL R75, R75, R7 ;  /* 0x000000074b4b7220 */ /* 0x000fe20000400000 */
[----:B------:R-:W-:Y:S01]  /*49f0*/  F2FP.SATFINITE.E5M2.F32.PACK_AB_MERGE_C R79, RZ, R79, RZ ;  /* 0x0000004fff4f723e */ /* 0x000fe200048060ff */
[-C--:B------:R-:W-:Y:S01]  /*4a00*/  FMUL R76, R76, R7.reuse ;  /* 0x000000074c4c7220 */ /* 0x080fe20000400000 */
[----:B------:R-:W-:Y:S01]  /*4a10*/  F2FP.SATFINITE.E5M2.F32.PACK_AB_MERGE_C R15, RZ, R80, RZ ;  /* 0x00000050ff0f723e */ /* 0x000fe200048060ff */
[----:B------:R-:W-:Y:S01]  /*4a20*/  FMUL R74, R74, R7 ;  /* 0x000000074a4a7220 */ /* 0x000fe20000400000 */
[----:B------:R-:W-:Y:S01]  /*4a30*/  F2FP.SATFINITE.E5M2.F32.PACK_AB_MERGE_C R77, RZ, R77, RZ ;  /* 0x0000004dff4d723e */ /* 0x000fe200048060ff */
[-C--:B------:R-:W-:Y:S01]  /*4a40*/  FMUL R72, R72, R7.reuse ;  /* 0x0000000748487220 */ /* 0x080fe20000400000 */
[----:B------:R-:W-:Y:S01]  /*4a50*/  ISETP.LT.OR P0, PT, R27, 0x9, !P0 ;  /* 0x000000091b00780c */ /* 0x000fe20004701670 */
[----:B------:R-:W-:Y:S01]  /*4a60*/  @!P1 STG.E.U8 desc[UR18][R8.64], R79 ;  /* 0x0000004f08009986 */ /* 0x000fe2000c101112 */
[C---:B------:R-:W-:Y:S01]  /*4a70*/  ISETP.GE.AND P1, PT, R28.reuse, 0x9, PT ;  /* 0x000000091c00780c */ /* 0x040fe20003f26270 */
[----:B------:R-:W-:Y:S01]  /*4a80*/  FMUL R69, R69, R7 ;  /* 0x0000000745457220 */ /* 0x000fe20000400000 */
[----:B------:R-:W-:Y:S01]  /*4a90*/  F2FP.SATFINITE.E5M2.F32.PACK_AB_MERGE_C R75, RZ, R75, RZ ;  /* 0x0000004bff4b723e */ /* 0x000fe200048060ff */
[----:B------:R0:W-:Y:S01]  /*4aa0*/  @!P2 STG.E.U8 desc[UR18][R8.64+0x1], R15 ;  /* 0x0000010f0800a986 */ /* 0x0001e2000c101112 */
[----:B------:R-:W-:Y:S01]  /*4ab0*/  ISETP.GE.AND P2, PT, R28, 0xa, PT ;  /* 0x0000000a1c00780c */ /* 0x000fe20003f46270 */
[-C--:B------:R-:W-:Y:S01]  /*4ac0*/  FMUL R70, R70, R7.reuse ;  /* 0x0000000746467220 */ /* 0x080fe20000400000 */
[----:B------:R-:W-:Y:S01]  /*4ad0*/  F2FP.SATFINITE.E5M2.F32.PACK_AB_MERGE_C R25, RZ, R76, RZ ;  /* 0x0000004cff19723e */ /* 0x000fe200048060ff */
[----:B------:R-:W-:Y:S01]  /*4ae0*/  @!P3 STG.E.U8 desc[UR18][R10.64], R77 ;  /* 0x0000004d0a00b986 */ /* 0x000fe2000c101112 */
[C---:B------:R-:W-:Y:S01]  /*4af0*/  ISETP.LT.OR P3, PT, R27.reuse, 0x1, !P1 ;  /* 0x000000011b00780c */ /* 0x040fe20004f61670 */
[-C--:B------:R-:W-:Y:S01]  /*4b00*/  FMUL R68, R68, R7.reuse ;  /* 0x0000000744447220 */ /* 0x080fe20000400000 */
[----:B------:R-:W-:Y:S01]  /*4b10*/  ISETP.LT.OR P5, PT, R27, 0x1, !P2 ;  /* 0x000000011b00780c */ /* 0x000fe200057a1670 */
[-C--:B------:R-:W-:Y:S01]  /*4b20*/  FMUL R67, R67, R7.reuse ;  /* 0x0000000743437220 */ /* 0x080fe20000400000 */
[----:B------:R-:W-:Y:S01]  /*4b30*/  ISETP.LT.OR P1, PT, R27, 0x9, !P1 ;  /* 0x000000091b00780c */ /* 0x000fe20004f21670 */
[-C--:B------:R-:W-:Y:S01]  /*4b40*/  FMUL R65, R65, R7.reuse ;  /* 0x0000000741417220 */ /* 0x080fe20000400000 */
[----:B------:R-:W-:Y:S01]  /*4b50*/  F2FP.SATFINITE.E5M2.F32.PACK_AB_MERGE_C R29, RZ, R74, RZ ;  /* 0x0000004aff1d723e */ /* 0x000fe200048060ff */
[-C--:B------:R-:W-:Y:S01]  /*4b60*/  FMUL R66, R66, R7.reuse ;  /* 0x0000000742427220 */ /* 0x080fe20000400000 */
[----:B0-----:R-:W-:Y:S01]  /*4b70*/  F2FP.SATFINITE.E5M2.F32.PACK_AB_MERGE_C R15, RZ, R78, RZ ;  /* 0x0000004eff0f723e */ /* 0x001fe200048060ff */
[-C--:B------:R-:W-:Y:S01]  /*4b80*/  FMUL R64, R64, R7.reuse ;  /* 0x0000000740407220 */ /* 0x080fe20000400000 */
[----:B------:R-:W-:Y:S01]  /*4b90*/  ISETP.LT.OR P2, PT, R27, 0x9, !P2 ;  /* 0x000000091b00780c */ /* 0x000fe20005741670 */
[-C--:B------:R-:W-:Y:S01]  /*4ba0*/  FMUL R63, R63, R7.reuse ;  /* 0x000000073f3f7220 */ /* 0x080fe20000400000 */
[----:B------:R-:W-:Y:S01]  /*4bb0*/  F2FP.SATFINITE.E5M2.F32.PACK_AB_MERGE_C R31, RZ, R72, RZ ;  /* 0x00000048ff1f723e */ /* 0x000fe200048060ff */
[----:B------:R0:W-:Y:S01]  /*4bc0*/  @!P0 STG.E.U8 desc[UR18][R10.64+0x1], R15 ;  /* 0x0000010f0a008986 */ /* 0x0001e2000c101112 */
[C---:B------:R-:W-:Y:S01]  /*4bd0*/  ISETP.GE.AND P0, PT, R28.reuse, 0x11, PT ;  /* 0x000000111c00780c */ /* 0x040fe20003f06270 */
[----:B------:R-:W-:Y:S01]  /*4be0*/  FMUL R61, R61, R7 ;  /* 0x000000073d3d7220 */ /* 0x000fe20000400000 */
[----:B------:R-:W-:Y:S01]  /*4bf0*/  F2FP.SATFINITE.E5M2.F32.PACK_AB_MERGE_C R69, RZ, R69, RZ ;  /* 0x00000045ff45723e */ /* 0x000fe200048060ff */
[----:B------:R-:W-:Y:S01]  /*4c00*/  @!P3 STG.E.U8 desc[UR18][R8.64+0x8], R75 ;  /* 0x0000084b0800b986 */ /* 0x000fe2000c101112 */
[----:B------:R-:W-:Y:S01]  /*4c10*/  ISETP.GE.AND P3, PT, R28, 0x12, PT ;  /* 0x000000121c00780c */ /* 0x000fe20003f66270 */
[----:B------:R-:W-:Y:S01]  /*4c20*/  FMUL R62, R62, R7 ;  /* 0x000000073e3e7220 */ /* 0x000fe20000400000 */
[----:B------:R-:W-:Y:S01]  /*4c30*/  F2FP.SATFINITE.E5M2.F32.PACK_AB_MERGE_C R67, RZ, R67, RZ ;  /* 0x00000043ff43723e */ /* 0x000fe200048060ff */
[----:B------:R1:W-:Y:S01]  /*4c40*/  @!P5 STG.E.U8 desc[UR18][R8.64+0x9], R25 ;  /* 0x000009190800d986 */ /* 0x0003e2000c101112 */
[----:B------:R-:W-:Y:S01]  /*4c50*/  ISETP.LT.OR P5, PT, R27, 0x1, !P3 ;  /* 0x000000011b00780c */ /* 0x000fe20005fa1670 */
[-C--:B------:R-:W-:Y:S01]  /*4c60*/  FMUL R59, R59, R7.reuse ;  /* 0x000000073b3b7220 */ /* 0x080fe20000400000 */
[C---:B------:R-:W-:Y:S01]  /*4c70*/  ISETP.LT.OR P3, PT, R27.reuse, 0x9, !P3 ;  /* 0x000000091b00780c */ /* 0x040fe20005f61670 */
[----:B------:R-:W-:Y:S01]  /*4c80*/  @!P1 STG.E.U8 desc[UR18][R10.64+0x8], R29 ;  /* 0x0000081d0a009986 */ /* 0x000fe2000c101112 */
[----:B------:R-:W-:Y:S01]  /*4c90*/  ISETP.LT.OR P1, PT, R27, 0x1, !P0 ;  /* 0x000000011b00780c */ /* 0x000fe20004721670 */
[-C--:B------:R-:W-:Y:S01]  /*4ca0*/  FMUL R60, R60, R7.reuse ;  /* 0x000000073c3c7220 */ /* 0x080fe20000400000 */
[----:B0-----:R-:W-:Y:S01]  /*4cb0*/  F2FP.SATFINITE.E5M2.F32.PACK_AB_MERGE_C R15, RZ, R70, RZ ;  /* 0x00000046ff0f723e */ /* 0x001fe200048060ff */
[----:B------:R-:W-:Y:S01]  /*4cc0*/  @!P2 STG.E.U8 desc[UR18][R10.64+0x9], R31 ;  /* 0x0000091f0a00a986 */ /* 0x000fe2000c101112 */
[----:B------:R-:W-:Y:S01]  /*4cd0*/  ISETP.GE.AND P2, PT, R28, 0x19, PT ;  /* 0x000000191c00780c */ /* 0x000fe20003f46270 */
[-C--:B------:R-:W-:Y:S01]  /*4ce0*/  FMUL R57, R57, R7.reuse ;  /* 0x0000000739397220 */ /* 0x080fe20000400000 */
[C---:B------:R-:W-:Y:S01]  /*4cf0*/  ISETP.LT.OR P0, PT, R27.reuse, 0x9, !P0 ;  /* 0x000000091b00780c */ /* 0x040fe20004701670 */
[-C--:B------:R-:W-:Y:S01]  /*4d00*/  FMUL R58, R58, R7.reuse ;  /* 0x000000073a3a7220 */ /* 0x080fe20000400000 */
[----:B------:R-:W-:Y:S01]  /*4d10*/  ISETP.LT.OR P6, PT, R27, 0x1, !P2 ;  /* 0x000000011b00780c */ /* 0x000fe200057c1670 */
[----:B------:R0:W-:Y:S01]  /*4d20*/  @!P5 STG.E.U8 desc[UR18][R8.64+0x11], R15 ;  /* 0x0000110f0800d986 */ /* 0x0001e2000c101112 */
[----:B-1----:R-:W-:Y:S01]  /*4d30*/  F2FP.SATFINITE.E5M2.F32.PACK_AB_MERGE_C R25, RZ, R68, RZ ;  /* 0x00000044ff19723e */ /* 0x002fe200048060ff */
[----:B------:R-:W-:Y:S01]  /*4d40*/  FMUL R56, R56, R7 ;  /* 0x0000000738387220 */ /* 0x000fe20000400000 */
[----:B------:R-:W-:Y:S01]  /*4d50*/  F2FP.SATFINITE.E5M2.F32.PACK_AB_MERGE_C R65, RZ, R65, RZ ;  /* 0x00000041ff41723e */ /* 0x000fe200048060ff */
[----:B------:R-:W-:Y:S01]  /*4d60*/  @!P1 STG.E.U8 desc[UR18][R8.64+0x10], R69 ;  /* 0x0000104508009986 */ /* 0x000fe2000c101112 */
[----:B------:R-:W-:Y:S01]  /*4d70*/  ISETP.GE.AND P1, PT, R28, 0x1a, PT ;  /* 0x0000001a1c00780c */ /* 0x000fe20003f26270 */
[-C--:B------:R-:W-:Y:S01]  /*4d80*/  FMUL R23, R23, R7.reuse ;  /* 0x0000000717177220 */ /* 0x080fe20000400000 */
[C---:B------:R-:W-:Y:S01]  /*4d90*/  ISETP.LT.OR P2, PT, R27.reuse, 0x9, !P2 ;  /* 0x000000091b00780c */ /* 0x040fe20005741670 */
[----:B------:R1:W-:Y:S01]  /*4da0*/  @!P3 STG.E.U8 desc[UR18][R10.64+0x11], R25 ;  /* 0x000011190a00b986 */ /* 0x0003e2000c101112 */
[----:B------:R-:W-:Y:S01]  /*4db0*/  ISETP.LT.OR P5, PT, R27, 0x1, !P1 ;  /* 0x000000011b00780c */ /* 0x000fe20004fa1670 */
[-C--:B------:R-:W-:Y:S01]  /*4dc0*/  FMUL R21, R21, R7.reuse ;  /* 0x0000000715157220 */ /* 0x080fe20000400000 */
[----:B------:R-:W-:Y:S01]  /*4dd0*/  ISETP.LT.OR P3, PT, R27, 0x9, !P1 ;  /* 0x000000091b00780c */ /* 0x000fe20004f61670 */
[----:B------:R-:W-:Y:S01]  /*4de0*/  @!P0 STG.E.U8 desc[UR18][R10.64+0x10], R67 ;  /* 0x000010430a008986 */ /* 0x000fe2000c101112 */
[----:B0-----:R-:W-:Y:S01]  /*4df0*/  F2FP.SATFINITE.E5M2.F32.PACK_AB_MERGE_C R15, RZ, R66, RZ ;  /* 0x00000042ff0f723e */ /* 0x001fe200048060ff */
[-C--:B------:R-:W-:Y:S01]  /*4e00*/  FMUL R22, R22, R7.reuse ;  /* 0x0000000716167220 */ /* 0x080fe20000400000 */
[C---:B------:R-:W-:Y:S01]  /*4e10*/  ISETP.GE.AND P0, PT, R28.reuse, 0x21, PT ;  /* 0x000000211c00780c */ /* 0x040fe20003f06270 */
[----:B------:R-:W-:Y:S01]  /*4e20*/  @!P6 STG.E.U8 desc[UR18][R8.64+0x18], R65 ;  /* 0x000018410800e986 */ /* 0x000fe2000c101112 */
[----:B------:R-:W-:Y:S01]  /*4e30*/  ISETP.GE.AND P1, PT, R28, 0x22, PT ;  /* 0x000000221c00780c */ /* 0x000fe20003f26270 */
[-C--:B------:R-:W-:Y:S01]  /*4e40*/  FMUL R19, R19, R7.reuse ;  /* 0x0000000713137220 */ /* 0x080fe20000400000 */
[C---:B------:R-:W-:Y:S01]  /*4e50*/  ISETP.LT.OR P6, PT, R27.reuse, 0x1, !P0 ;  /* 0x000000011b00780c */ /* 0x040fe200047c1670 */
[-C--:B------:R-:W-:Y:S01]  /*4e60*/  FMUL R20, R20, R7.reuse ;  /* 0x0000000714147220 */ /* 0x080fe20000400000 */
[----:B-1----:R-:W-:Y:S01]  /*4e70*/  F2FP.SATFINITE.E5M2.F32.PACK_AB_MERGE_C R25, RZ, R64, RZ ;  /* 0x00000040ff19723e */ /* 0x002fe200048060ff */
[----:B------:R0:W-:Y:S01]  /*4e80*/  @!P5 STG.E.U8 desc[UR18][R8.64+0x19], R15 ;  /* 0x0000190f0800d986 */ /* 0x0001e2000c101112 */
[----:B------:R-:W-:Y:S01]  /*4e90*/  ISETP.LT.OR P5, PT, R27, 0x1, !P1 ;  /* 0x000000011b00780c */ /* 0x000fe20004fa1670 */
[----:B------:R-:W-:Y:S01]  /*4ea0*/  FMUL R17, R17, R7 ;  /* 0x0000000711117220 */ /* 0x000fe20000400000 */
[----:B------:R-:W-:Y:S01]  /*4eb0*/  F2FP.SATFINITE.E5M2.F32.PACK_AB_MERGE_C R63, RZ, R63, RZ ;  /* 0x0000003fff3f723e */ /* 0x000fe200048060ff */
[----:B------:R1:W-:Y:S01]  /*4ec0*/  @!P3 STG.E.U8 desc[UR18][R10.64+0x19], R25 ;  /* 0x000019190a00b986 */ /* 0x0003e2000c101112 */
[----:B------:R-:W-:Y:S01]  /*4ed0*/  F2FP.SATFINITE.E5M2.F32.PACK_AB_MERGE_C R61, RZ, R61, RZ ;  /* 0x0000003dff3d723e */ /* 0x000fe200048060ff */
[-C--:B------:R-:W-:Y:S01]  /*4ee0*/  FMUL R18, R18, R7.reuse ;  /* 0x0000000712127220 */ /* 0x080fe20000400000 */
[----:B------:R-:W-:Y:S01]  /*4ef0*/  F2FP.SATFINITE.E5M2.F32.PACK_AB_MERGE_C R29, RZ, R62, RZ ;  /* 0x0000003eff1d723e */ /* 0x000fe200048060ff */
[----:B------:R-:W-:Y:S01]  /*4f00*/  @!P2 STG.E.U8 desc[UR18][R10.64+0x18], R63 ;  /* 0x0000183f0a00a986 */ /* 0x000fe2000c101112 */
[----:B------:R-:W-:Y:S01]  /*4f10*/  ISETP.LT.OR P3, PT, R27, 0x9, !P1 ;  /* 0x000000091b00780c */ /* 0x000fe20004f61670 */
[-C--:B------:R-:W-:Y:S01]  /*4f20*/  FMUL R13, R13, R7.reuse ;  /* 0x000000070d0d7220 */ /* 0x080fe20000400000 */
[----:B------:R-:W-:Y:S01]  /*4f30*/  ISETP.GE.AND P2, PT, R28, 0x29, PT ;  /* 0x000000291c00780c */ /* 0x000fe20003f46270 */
[----:B------:R-:W-:Y:S01]  /*4f40*/  @!P6 STG.E.U8 desc[UR18][R8.64+0x20], R61 ;  /* 0x0000203d0800e986 */ /* 0x000fe2000c101112 */
[C---:B------:R-:W-:Y:S01]  /*4f50*/  ISETP.LT.OR P0, PT, R27.reuse, 0x9, !P0 ;  /* 0x000000091b00780c */ /* 0x040fe20004701670 */
[----:B------:R-:W-:Y:S01]  /*4f60*/  FMUL R16, R16, R7 ;  /* 0x0000000710107220 */ /* 0x000fe20000400000 */
[----:B------:R-:W-:Y:S01]  /*4f70*/  ISETP.GE.AND P1, PT, R28, 0x2a, PT ;  /* 0x0000002a1c00780c */ /* 0x000fe20003f26270 */
[----:B------:R-:W-:Y:S01]  /*4f80*/  @!P5 STG.E.U8 desc[UR18][R8.64+0x21], R29 ;  /* 0x0000211d0800d986 */ /* 0x000fe2000c101112 */
[----:B------:R-:W-:-:S02]  /*4f90*/  ISETP.LT.OR P6, PT, R27, 0x1, !P2 ;  /* 0x000000011b00780c */ /* 0x000fc400057c1670 */
[C---:B------:R-:W-:Y:S02]  /*4fa0*/  ISETP.LT.OR P5, PT, R27.reuse, 0x1, !P1 ;  /* 0x000000011b00780c */ /* 0x040fe40004fa1670 */
[----:B------:R-:W-:Y:S02]  /*4fb0*/  F2FP.SATFINITE.E5M2.F32.PACK_AB_MERGE_C R59, RZ, R59, RZ ;  /* 0x0000003bff3b723e */ /* 0x000fe400048060ff */
[----:B0-----:R-:W-:Y:S02]  /*4fc0*/  F2FP.SATFINITE.E5M2.F32.PACK_AB_MERGE_C R15, RZ, R60, RZ ;  /* 0x0000003cff0f723e */ /* 0x001fe400048060ff */
[----:B------:R-:W-:Y:S01]  /*4fd0*/  F2FP.SATFINITE.E5M2.F32.PACK_AB_MERGE_C R57, RZ, R57, RZ ;  /* 0x00000039ff39723e */ /* 0x000fe200048060ff */
[----:B------:R-:W-:Y:S01]  /*4fe0*/  @!P0 STG.E.U8 desc[UR18][R10.64+0x20], R59 ;  /* 0x0000203b0a008986 */ /* 0x000fe2000c101112 */
[----:B-1----:R-:W-:Y:S02]  /*4ff0*/  F2FP.SATFINITE.E5M2.F32.PACK_AB_MERGE_C R25, RZ, R58, RZ ;  /* 0x0000003aff19723e */ /* 0x002fe400048060ff */
[C---:B------:R-:W-:Y:S01]  /*5000*/  ISETP.LT.OR P1, PT, R27.reuse, 0x9, !P1 ;  /* 0x000000091b00780c */ /* 0x040fe20004f21670 */
[----:B------:R0:W-:Y:S01]  /*5010*/  @!P3 STG.E.U8 desc[UR18][R10.64+0x21], R15 ;  /* 0x0000210f0a00b986 */ /* 0x0001e2000c101112 */
[----:B------:R-:W-:-:S02]  /*5020*/  ISETP.LT.OR P2, PT, R27, 0x9, !P2 ;  /* 0x000000091b00780c */ /* 0x000fc40005741670 */
[C---:B------:R-:W-:Y:S01]  /*5030*/  ISETP.GE.AND P3, PT, R28.reuse, 0x31, PT ;  /* 0x000000311c00780c */ /* 0x040fe20003f66270 */
[----:B------:R-:W-:Y:S01]  /*5040*/  @!P6 STG.E.U8 desc[UR18][R8.64+0x28], R57 ;  /* 0x000028390800e986 */ /* 0x000fe2000c101112 */
[----:B------:R-:W-:Y:S02]  /*5050*/  ISETP.GE.AND P0, PT, R28, 0x32, PT ;  /* 0x000000321c00780c */ /* 0x000fe40003f06270 */
[----:B------:R-:W-:Y:S01]  /*5060*/  F2FP.SATFINITE.E5M2.F32.PACK_AB_MERGE_C R23, RZ, R23, RZ ;  /* 0x00000017ff17723e */ /* 0x000fe200048060ff */
[----:B------:R1:W-:Y:S01]  /*5070*/  @!P5 STG.E.U8 desc[UR18][R8.64+0x29], R25 ;  /* 0x000029190800d986 */ /* 0x0003e2000c101112 */
[C---:B------:R-:W-:Y:S02]  /*5080*/  ISETP.LT.OR P5, PT, R27.reuse, 0x1, !P3 ;  /* 0x000000011b00780c */ /* 0x040fe40005fa1670 */
[----:B------:R-:W-:Y:S02]  /*5090*/  ISETP.LT.OR P6, PT, R27, 0x1, !P0 ;  /* 0x000000011b00780c */ /* 0x000fe400047c1670 */
[----:B0-----:R-:W-:Y:S01]  /*50a0*/  F2FP.SATFINITE.E5M2.F32.PACK_AB_MERGE_C R15, RZ, R56, RZ ;  /* 0x00000038ff0f723e */ /* 0x001fe200048060ff */
[----:B------:R-:W-:Y:S01]  /*50b0*/  @!P2 STG.E.U8 desc[UR18][R10.64+0x28], R23 ;  /* 0x000028170a00a986 */ /* 0x000fe2000c101112 */
[----:B------:R-:W-:-:S02]  /*50c0*/  F2FP.SATFINITE.E5M2.F32.PACK_AB_MERGE_C R21, RZ, R21, RZ ;  /* 0x00000015ff15723e */ /* 0x000fc400048060ff */
[C---:B------:R-:W-:Y:S01]  /*50d0*/  ISETP.GE.AND P2, PT, R28.reuse, 0x3a, PT ;  /* 0x0000003a1c00780c */ /* 0x040fe20003f46270 */
[----:B------:R0:W-:Y:S01]  /*50e0*/  @!P1 STG.E.U8 desc[UR18][R10.64+0x29], R15 ;  /* 0x0000290f0a009986 */ /* 0x0001e2000c101112 */
[C---:B------:R-:W-:Y:S02]  /*50f0*/  ISETP.LT.OR P1, PT, R27.reuse, 0x9, !P3 ;  /* 0x000000091b00780c */ /* 0x040fe40005f21670 */
[----:B-1----:R-:W-:Y:S01]  /*5100*/  F2FP.SATFINITE.E5M2.F32.PACK_AB_MERGE_C R25, RZ, R22, RZ ;  /* 0x00000016ff19723e */ /* 0x002fe200048060ff */
[----:B------:R1:W-:Y:S01]  /*5110*/  @!P5 STG.E.U8 desc[UR18][R8.64+0x30], R21 ;  /* 0x000030150800d986 */ /* 0x0003e2000c101112 */
[----:B------:R-:W-:Y:S02]  /*5120*/  ISETP.GE.AND P3, PT, R28, 0x39, PT ;  /* 0x000000391c00780c */ /* 0x000fe40003f66270 */
[C---:B------:R-:W-:Y:S01]  /*5130*/  ISETP.LT.OR P0, PT, R27.reuse, 0x9, !P0 ;  /* 0x000000091b00780c */ /* 0x040fe20004701670 */
[----:B------:R2:W-:Y:S01]  /*5140*/  @!P6 STG.E.U8 desc[UR18][R8.64+0x31], R25 ;  /* 0x000031190800e986 */ /* 0x0005e2000c101112 */
[----:B------:R-:W-:-:S02]  /*5150*/  ISETP.LT.OR P5, PT, R27, 0x1, !P3 ;  /* 0x000000011b00780c */ /* 0x000fc40005fa1670 */
[C---:B------:R-:W-:Y:S02]  /*5160*/  ISETP.LT.OR P6, PT, R27.reuse, 0x1, !P2 ;  /* 0x000000011b00780c */ /* 0x040fe400057c1670 */
[C---:B------:R-:W-:Y:S02]  /*5170*/  ISETP.LT.OR P3, PT, R27.reuse, 0x9, !P3 ;  /* 0x000000091b00780c */ /* 0x040fe40005f61670 */
[----:B------:R-:W-:Y:S02]  /*5180*/  ISETP.LT.OR P2, PT, R27, 0x9, !P2 ;  /* 0x000000091b00780c */ /* 0x000fe40005741670 */
[----:B------:R-:W-:Y:S02]  /*5190*/  F2FP.SATFINITE.E5M2.F32.PACK_AB_MERGE_C R19, RZ, R19, RZ ;  /* 0x00000013ff13723e */ /* 0x000fe400048060ff */
[----:B0-----:R-:W-:Y:S02]  /*51a0*/  F2FP.SATFINITE.E5M2.F32.PACK_AB_MERGE_C R15, RZ, R20, RZ ;  /* 0x00000014ff0f723e */ /* 0x001fe400048060ff */
[----:B------:R-:W-:Y:S01]  /*51b0*/  F2FP.SATFINITE.E5M2.F32.PACK_AB_MERGE_C R17, RZ, R17, RZ ;  /* 0x00000011ff11723e */ /* 0x000fe200048060ff */
[----:B------:R2:W-:Y:S01]  /*51c0*/  @!P1 STG.E.U8 desc[UR18][R10.64+0x30], R19 ;  /* 0x000030130a009986 */ /* 0x0005e2000c101112 */
[----:B-1----:R-:W-:-:S02]  /*51d0*/  F2FP.SATFINITE.E5M2.F32.PACK_AB_MERGE_C R21, RZ, R18, RZ ;  /* 0x00000012ff15723e */ /* 0x002fc400048060ff */
[----:B------:R-:W-:Y:S01]  /*51e0*/  F2FP.SATFINITE.E5M2.F32.PACK_AB_MERGE_C R13, RZ, R13, RZ ;  /* 0x0000000dff0d723e */ /* 0x000fe200048060ff */
[----:B------:R2:W-:Y:S01]  /*51f0*/  @!P0 STG.E.U8 desc[UR18][R10.64+0x31], R15 ;  /* 0x0000310f0a008986 */ /* 0x0005e2000c101112 */
[----:B------:R-:W-:-:S03]  /*5200*/  F2FP.SATFINITE.E5M2.F32.PACK_AB_MERGE_C R23, RZ, R16, RZ ;  /* 0x00000010ff17723e */ /* 0x000fc600048060ff */
[----:B------:R2:W-:Y:S04]  /*5210*/  @!P5 STG.E.U8 desc[UR18][R8.64+0x38], R17 ;  /* 0x000038110800d986 */ /* 0x0005e8000c101112 */
[----:B------:R2:W-:Y:S04]  /*5220*/  @!P6 STG.E.U8 desc[UR18][R8.64+0x39], R21 ;  /* 0x000039150800e986 */ /* 0x0005e8000c101112 */
[----:B------:R2:W-:Y:S04]  /*5230*/  @!P3 STG.E.U8 desc[UR18][R10.64+0x38], R13 ;  /* 0x0000380d0a00b986 */ /* 0x0005e8000c101112 */
[----:B------:R2:W-:Y:S02]  /*5240*/  @!P2 STG.E.U8 desc[UR18][R10.64+0x39], R23 ;  /* 0x000039170a00a986 */ /* 0x0005e4000c101112 */
.L_x_104:
[----:B------:R-:W-:Y:S05]  /*5250*/  BSYNC B0 ;  /* 0x0000000000007941 */ /* 0x000fea0003800000 */
.L_x_38:
[----:B------:R-:W-:Y:S01]  /*5260*/  ULDC UR6, c[0x0][0xc] ;  /* 0x0000030000067ab9 */ /* 0x000fe20000000800 */
[----:B------:R-:W-:Y:S01]  /*5270*/  ULDC UR7, c[0x0][0x10] ;  /* 0x0000040000077ab9 */ /* 0x000fe20000000800 */
[----:B0-23--:R-:W0:Y:S01]  /*5280*/  LDC R9, c[0x0][0x14] ;  /* 0x00000500ff097b82 */ /* 0x00de220000000800 */
[----:B------:R-:W-:Y:S01]  /*5290*/  UIMAD.WIDE.U32 UR6, UR6, UR7, URZ ;  /* 0x00000007060672a5 */ /* 0x000fe2000f8e003f */
[----:B-----5:R-:W-:Y:S01]  /*52a0*/  PRMT R8, RZ, 0x7610, R8 ;  /* 0x00007610ff087816 */ /* 0x020fe20000000008 */
[----:B------:R-:W-:Y:S02]  /*52b0*/  IMAD.MOV.U32 R15, RZ, RZ, -0x1 ;  /* 0xffffffffff0f7424 */ /* 0x000fe400078e00ff */
[----:B------:R-:W-:Y:S02]  /*52c0*/  IMAD.MOV.U32 R73, RZ, RZ, -0x1 ;  /* 0xffffffffff497424 */ /* 0x000fe400078e00ff */
[----:B0-----:R-:W-:-:S04]  /*52d0*/  IMAD.WIDE.U32 R4, R9, UR6, R4 ;  /* 0x0000000609047c25 */ /* 0x001fc8000f8e0004 */
[----:B------:R-:W-:Y:S01]  /*52e0*/  IMAD R9, R9, UR7, RZ ;  /* 0x0000000709097c24 */ /* 0x000fe2000f8e02ff */
[----:B------:R-:W-:Y:S02]  /*52f0*/  ULDC.64 UR6, c[0x0][0x650] ;  /* 0x0001940000067ab9 */ /* 0x000fe40000000a00 */
[----:B------:R-:W-:Y:S01]  /*5300*/  ISETP.GE.U32.AND P0, PT, R4, UR6, PT ;  /* 0x0000000604007c0c */ /* 0x000fe2000bf06070 */
[----:B------:R-:W-:-:S05]  /*5310*/  IMAD.IADD R5, R5, 0x1, R9 ;  /* 0x0000000105057824 */ /* 0x000fca00078e0209 */
[----:B------:R-:W-:-:S13]  /*5320*/  ISETP.GE.U32.AND.EX P0, PT, R5, UR7, PT, P0 ;  /* 0x0000000705007c0c */ /* 0x000fda000bf06100 */
[----:B------:R-:W-:Y:S05]  /*5330*/  @P0 BRA `(.L_x_105) ;  /* 0x0000000400600947 */ /* 0x000fea0003800000 */
[----:B------:R-:W0:Y:S01]  /*5340*/  S2R R22, SR_CTAID.X ;  /* 0x0000000000167919 */ /* 0x000e220000002500 */
[----:B------:R-:W2:Y:S01]  /*5350*/  LDC.64 R16, c[0x0][0x628] ;  /* 0x00018a00ff107b82 */ /* 0x000ea20000000a00 */
[----:B------:R-:W-:Y:S01]  /*5360*/  ULDC UR6, c[0x0][0x150] ;  /* 0x0000540000067ab9 */ /* 0x000fe20000000800 */
[----:B------:R-:W-:Y:S01]  /*5370*/  IMAD.MOV.U32 R14, RZ, RZ, R4 ;  /* 0x000000ffff0e7224 */ /* 0x000fe200078e0004 */
[----:B-1--4-:R-:W1:Y:S01]  /*5380*/  S2R R24, SR_CTAID.Y ;  /* 0x0000000000187919 */ /* 0x012e620000002600 */
[----:B------:R-:W-:-:S04]  /*5390*/  IMAD.MOV.U32 R15, RZ, RZ, R5 ;  /* 0x000000ffff0f7224 */ /* 0x000fc800078e0005 */
[----:B------:R-:W3:Y:S08]  /*53a0*/  LDC R25, c[0x0][0x144] ;  /* 0x00005100ff197b82 */ /* 0x000ef00000000800 */
[----:B------:R-:W4:Y:S08]  /*53b0*/  LDC R18, c[0x0][0x630] ;  /* 0x00018c00ff127b82 */ /* 0x000f300000000800 */
[----:B------:R-:W1:Y:S01]  /*53c0*/  LDC.64 R20, c[0x0][0x620] ;  /* 0x00018800ff147b82 */ /* 0x000e620000000a00 */
[----:B--2---:R-:W-:-:S04]  /*53d0*/  ISETP.NE.U32.AND P0, PT, R16, RZ, PT ;  /* 0x000000ff1000720c */ /* 0x004fc80003f05070 */
[----:B------:R-:W-:Y:S02]  /*53e0*/  ISETP.NE.AND.EX P0, PT, R17, RZ, PT, P0 ;  /* 0x000000ff1100720c */ /* 0x000fe40003f05300 */
[----:B0-----:R-:W-:-:S05]  /*53f0*/  I2FP.F32.U32 R8, R22 ;  /* 0x0000001600087245 */ /* 0x001fca0000201000 */
[----:B------:R-:W-:-:S04]  /*5400*/  FMUL R8, R8, UR6 ;  /* 0x0000000608087c20 */ /* 0x000fc80008400000 */
[----:B------:R0:W2:Y:S02]  /*5410*/  F2I.U32.TRUNC.NTZ R23, R8 ;  /* 0x0000000800177305 */ /* 0x0000a4000020f000 */
[----:B---34-:R-:W-:Y:S05]  /*5420*/  @!P0 BRA `(.L_x_106) ;  /* 0x0000000000288947 */ /* 0x018fea0003800000 */
[----:B------:R-:W3:Y:S02]  /*5430*/  LDC R9, c[0x0][0x634] ;  /* 0x00018d00ff097b82 */ /* 0x000ee40000000800 */
[----:B---3--:R-:W-:-:S05]  /*5440*/  IADD3 R13, P0, R4, R9, RZ ;  /* 0x00000009040d7210 */ /* 0x008fca0007f1e0ff */
[----:B------:R-:W-:-:S04]  /*5450*/  IMAD.X R19, RZ, RZ, R5, P0 ;  /* 0x000000ffff137224 */ /* 0x000fc800000e0605 */
[----:B0-----:R-:W-:-:S04]  /*5460*/  IMAD.WIDE.U32 R8, R19, R16, RZ ;  /* 0x0000001013087225 */ /* 0x001fc800078e00ff */
[----:B------:R-:W-:-:S04]  /*5470*/  IMAD.WIDE.U32 R10, P0, R13, R17, R8 ;  /* 0x000000110d0a7225 */ /* 0x000fc80007800008 */
[----:B------:R-:W-:-:S04]  /*5480*/  IMAD.WIDE.U32 R8, R13, R16, RZ ;  /* 0x000000100d087225 */ /* 0x000fc800078e00ff */
[----:B------:R-:W-:Y:S01]  /*5490*/  IMAD.X R15, RZ, RZ, RZ, P0 ;  /* 0x000000ffff0f7224 */ /* 0x000fe200000e06ff */
[----:B------:R-:W-:Y:S01]  /*54a0*/  IADD3 RZ, P0, R9, R10, RZ ;  /* 0x0000000a09ff7210 */ /* 0x000fe20007f1e0ff */
[----:B------:R-:W-:-:S04]  /*54b0*/  IMAD.MOV.U32 R14, RZ, RZ, R11 ;  /* 0x000000ffff0e7224 */ /* 0x000fc800078e000b */
[----:B------:R-:W-:-:S08]  /*54c0*/  IMAD.WIDE.U32.X R14, R19, R17, R14, P0 ;  /* 0x00000011130e7225 */ /* 0x000fd000000e040e */
.L_x_106:
[----:B------:R-:W3:Y:S01]  /*54d0*/  LDC.64 R30, c[0x0][0x640] ;  /* 0x00019000ff1e7b82 */ /* 0x000ee20000000a00 */
[-C--:B------:R-:W-:Y:S01]  /*54e0*/  SHF.R.U64 R73, R14, R18.reuse, R15 ;  /* 0x000000120e497219 */ /* 0x080fe2000000120f */
[----:B--2---:R-:W-:Y:S01]  /*54f0*/  IMAD.MOV R23, RZ, RZ, -R23 ;  /* 0x000000ffff177224 */ /* 0x004fe200078e0a17 */
[----:B0-----:R-:W-:Y:S01]  /*5500*/  SHF.R.U32.HI R8, RZ, R18, R15 ;  /* 0x00000012ff087219 */ /* 0x001fe2000001160f */
[----:B------:R-:W-:Y:S01]  /*5510*/  ULDC UR6, c[0x0][0x154] ;  /* 0x0000550000067ab9 */ /* 0x000fe20000000800 */
[----:B------:R-:W-:Y:S01]  /*5520*/  IADD3 R11, P0, RZ, -R73, RZ ;  /* 0x80000049ff0b7210 */ /* 0x000fe20007f1e0ff */
[----:B------:R-:W-:Y:S02]  /*5530*/  IMAD R23, R25, R23, R22 ;  /* 0x0000001719177224 */ /* 0x000fe400078e0216 */
[----:B------:R-:W0:Y:S01]  /*5540*/  LDC R14, c[0x0][0x618] ;  /* 0x00018600ff0e7b82 */ /* 0x000e220000000800 */
[----:B------:R-:W-:Y:S02]  /*5550*/  IMAD.MOV.U32 R13, RZ, RZ, 0x1 ;  /* 0x00000001ff0d7424 */ /* 0x000fe400078e00ff */
[----:B------:R-:W-:-:S04]  /*5560*/  IMAD.X R9, RZ, RZ, ~R8, P0 ;  /* 0x000000ffff097224 */ /* 0x000fc800000e0e08 */
[-C--:B-1----:R-:W-:Y:S01]  /*5570*/  IMAD R10, R9, R20.reuse, RZ ;  /* 0x00000014090a7224 */ /* 0x082fe200078e02ff */
[----:B------:R-:W1:Y:S01]  /*5580*/  LDC R26, c[0x0][0x608] ;  /* 0x00018200ff1a7b82 */ /* 0x000e620000000800 */
[----:B------:R-:W-:-:S04]  /*5590*/  IMAD.WIDE.U32 R8, R11, R20, R4 ;  /* 0x000000140b087225 */ /* 0x000fc800078e0004 */
[----:B------:R-:W-:Y:S01]  /*55a0*/  IMAD R11, R11, R21, R10 ;  /* 0x000000150b0b7224 */ /* 0x000fe200078e020a */
[----:B------:R-:W-:Y:S02]  /*55b0*/  I2FP.F32.U32 R10, R24 ;  /* 0x00000018000a7245 */ /* 0x000fe40000201000 */
[----:B------:R-:W2:Y:S01]  /*55c0*/  LDC R28, c[0x0][0x658] ;  /* 0x00019600ff1c7b82 */ /* 0x000ea20000000800 */
[----:B------:R-:W-:Y:S01]  /*55d0*/  IMAD.IADD R9, R9, 0x1, R11 ;  /* 0x0000000109097824 */ /* 0x000fe200078e020b */
[----:B---3--:R-:W-:Y:S01]  /*55e0*/  ISETP.NE.U32.AND P0, PT, R30, RZ, PT ;  /* 0x000000ff1e00720c */ /* 0x008fe20003f05070 */
[----:B------:R-:W-:Y:S01]  /*55f0*/  FMUL R10, R10, UR6 ;  /* 0x000000060a0a7c20 */ /* 0x000fe20008400000 */
[----:B------:R-:W-:Y:S02]  /*5600*/  IMAD.MOV.U32 R11, RZ, RZ, -0x1 ;  /* 0xffffffffff0b7424 */ /* 0x000fe400078e00ff */
[----:B------:R-:W-:Y:S01]  /*5610*/  ISETP.NE.AND.EX P0, PT, R31, RZ, PT, P0 ;  /* 0x000000ff1f00720c */ /* 0x000fe20003f05300 */
[----:B------:R3:W4:Y:S01]  /*5620*/  F2I.U32.TRUNC.NTZ R19, R10 ;  /* 0x0000000a00137305 */ /* 0x000722000020f000 */
[----:B------:R-:W3:Y:S01]  /*5630*/  LDC R21, c[0x0][0x148] ;  /* 0x00005200ff157b82 */ /* 0x000ee20000000800 */
[----:B0-----:R-:W-:-:S02]  /*5640*/  SHF.R.U64 R18, R8, R14, R9 ;  /* 0x0000000e08127219 */ /* 0x001fc40000001209 */
[----:B------:R-:W-:-:S05]  /*5650*/  SHF.R.U32.HI R9, RZ, R14, R9 ;  /* 0x0000000eff097219 */ /* 0x000fca0000011609 */
[----:B------:R-:W0:Y:S01]  /*5660*/  LDC R22, c[0x0][0x600] ;  /* 0x00018000ff167b82 */ /* 0x000e220000000800 */
[-CC-:B-1----:R-:W-:Y:S02]  /*5670*/  SHF.R.U64 R16, R18, R26.reuse, R9.reuse ;  /* 0x0000001a12107219 */ /* 0x182fe40000001209 */
[----:B------:R-:W-:-:S05]  /*5680*/  SHF.R.U32.HI R9, RZ, R26, R9 ;  /* 0x0000001aff097219 */ /* 0x000fca0000011609 */
[----:B------:R-:W1:Y:S01]  /*5690*/  LDC R27, c[0x0][0x648] ;  /* 0x00019200ff1b7b82 */ /* 0x000e620000000800 */
[-CC-:B--2---:R-:W-:Y:S02]  /*56a0*/  SHF.R.U64 R20, R16, R28.reuse, R9.reuse ;  /* 0x0000001c10147219 */ /* 0x184fe40000001209 */
[-C--:B------:R-:W-:Y:S02]  /*56b0*/  SHF.L.U32 R11, R11, R28.reuse, RZ ;  /* 0x0000001c0b0b7219 */ /* 0x080fe400000006ff */
[-C--:B------:R-:W-:Y:S01]  /*56c0*/  SHF.R.U32.HI R9, RZ, R28.reuse, R9 ;  /* 0x0000001cff097219 */ /* 0x080fe20000011609 */
[----:B------:R-:W-:Y:S01]  /*56d0*/  IMAD.MOV.U32 R8, RZ, RZ, R20 ;  /* 0x000000ffff087224 */ /* 0x000fe200078e0014 */
[----:B------:R-:W-:Y:S01]  /*56e0*/  SHF.L.U32 R26, R13, R28, RZ ;  /* 0x0000001c0d1a7219 */ /* 0x000fe200000006ff */
[----:B------:R-:W2:Y:S01]  /*56f0*/  LDC R29, c[0x0][0x638] ;  /* 0x00018e00ff1d7b82 */ /* 0x000ea20000000800 */
[----:B------:R-:W-:-:S07]  /*5700*/  LOP3.LUT R25, RZ, R11, RZ, 0x33, !PT ;  /* 0x0000000bff197212 */ /* 0x000fce00078e33ff */
[----:B------:R-:W0:Y:S01]  /*5710*/  LDC R32, c[0x0][0x610] ;  /* 0x00018400ff207b82 */ /* 0x000e220000000800 */
[----:B----4-:R-:W-:Y:S05]  /*5720*/  @!P0 BRA `(.L_x_107) ;  /* 0x0000000000288947 */ /* 0x010fea0003800000 */
[----:B------:R-:W4:Y:S02]  /*5730*/  LDC R13, c[0x0][0x64c] ;  /* 0x00019300ff0d7b82 */ /* 0x000f240000000800 */
[----:B----4-:R-:W-:-:S05]  /*5740*/  IADD3 R13, P0, R20, R13, RZ ;  /* 0x0000000d140d7210 */ /* 0x010fca0007f1e0ff */
[----:B------:R-:W-:-:S04]  /*5750*/  IMAD.X R17, RZ, RZ, R9, P0 ;  /* 0x000000ffff117224 */ /* 0x000fc800000e0609 */
[----:B------:R-:W-:-:S04]  /*5760*/  IMAD.WIDE.U32 R8, R17, R30, RZ ;  /* 0x0000001e11087225 */ /* 0x000fc800078e00ff */
[----:B---3--:R-:W-:-:S04]  /*5770*/  IMAD.WIDE.U32 R10, P0, R13, R31, R8 ;  /* 0x0000001f0d0a7225 */ /* 0x008fc80007800008 */
[----:B------:R-:W-:-:S04]  /*5780*/  IMAD.WIDE.U32 R8, R13, R30, RZ ;  /* 0x0000001e0d087225 */ /* 0x000fc800078e00ff */
[----:B------:R-:W-:Y:S01]  /*5790*/  IMAD.X R15, RZ, RZ, RZ, P0 ;  /* 0x000000ffff0f7224 */ /* 0x000fe200000e06ff */
[----:B------:R-:W-:Y:S01]  /*57a0*/  IADD3 RZ, P0, R9, R10, RZ ;  /* 0x0000000a09ff7210 */ /* 0x000fe20007f1e0ff */
[----:B------:R-:W-:-:S04]  /*57b0*/  IMAD.MOV.U32 R14, RZ, RZ, R11 ;  /* 0x000000ffff0e7224 */ /* 0x000fc800078e000b */
[----:B------:R-:W-:-:S08]  /*57c0*/  IMAD.WIDE.U32.X R8, R17, R31, R14, P0 ;  /* 0x0000001f11087225 */ /* 0x000fd000000e040e */
.L_x_107:
[----:B-1----:R-:W-:Y:S01]  /*57d0*/  SHF.R.U64 R8, R8, R27, R9 ;  /* 0x0000001b08087219 */ /* 0x002fe20000001209 */
[----:B0-----:R-:W-:Y:S01]  /*57e0*/  VIADD R13, R22, 0xffffffff ;  /* 0xffffffff160d7836 */ /* 0x001fe20000000000 */
[----:B------:R-:W-:Y:S01]  /*57f0*/  LOP3.LUT R11, R16, R25, RZ, 0xc0, !PT ;  /* 0x00000019100b7212 */ /* 0x000fe200078ec0ff */
[----:B------:R-:W-:Y:S02]  /*5800*/  IMAD.MOV R19, RZ, RZ, -R19 ;  /* 0x000000ffff137224 */ /* 0x000fe400078e0a13 */
[----:B------:R-:W-:Y:S02]  /*5810*/  IMAD.MOV R9, RZ, RZ, -R8 ;  /* 0x000000ffff097224 */ /* 0x000fe400078e0a08 */
[----:B------:R-:W-:Y:S01]  /*5820*/  IMAD R26, R26, R8, R11 ;  /* 0x000000081a1a7224 */ /* 0x000fe200078e020b */
[----:B------:R-:W-:Y:S01]  /*5830*/  LOP3.LUT R11, R18, R13, RZ, 0xc0, !PT ;  /* 0x0000000d120b7212 */ /* 0x000fe200078ec0ff */
[----:B---3--:R-:W-:Y:S02]  /*5840*/  @P4 IMAD R23, R21, R19, R24 ;  /* 0x0000001315174224 */ /* 0x008fe400078e0218 */
[----:B--2---:R-:W-:-:S02]  /*5850*/  IMAD R8, R9, R29, R20 ;  /* 0x0000001d09087224 */ /* 0x004fc400078e0214 */
[----:B------:R-:W-:Y:S02]  /*5860*/  IMAD R26, R26, R32, R23 ;  /* 0x000000201a1a7224 */ /* 0x000fe400078e0217 */
[----:B------:R-:W-:Y:S02]  /*5870*/  IMAD R9, R8, R22, R11 ;  /* 0x0000001608097224 */ /* 0x000fe400078e020b */
[----:B------:R-:W-:-:S03]  /*5880*/  IMAD.MOV.U32 R10, RZ, RZ, 0x1 ;  /* 0x00000001ff0a7424 */ /* 0x000fc600078e00ff */
[----:B------:R-:W-:Y:S02]  /*5890*/  SEL R15, R9, R26, !P4 ;  /* 0x0000001a090f7207 */ /* 0x000fe40006000000 */
[----:B------:R-:W-:Y:S02]  /*58a0*/  PRMT R8, R10, 0x7610, R8 ;  /* 0x000076100a087816 */ /* 0x000fe40000000008 */
[----:B------:R-:W-:-:S07]  /*58b0*/  SEL R26, R26, R9, !P4 ;  /* 0x000000091a1a7207 */ /* 0x000fce0006000000 */
.L_x_105:
[----:B------:R-:W-:Y:S01]  /*58c0*/  LOP3.LUT P0, RZ, R8, 0xff, RZ, 0xc0, !PT ;  /* 0x000000ff08ff7812 */ /* 0x000fe2000780c0ff */
[----:B------:R-:W-:-:S12]  /*58d0*/  IMAD.MOV.U32 R71, RZ, RZ, R26 ;  /* 0x000000ffff477224 */ /* 0x000fd800078e001a */
[----:B------:R-:W-:Y:S05]  /*58e0*/  @P0 BRA `(.L_x_108) ;  /* 0xffffffbc00480947 */ /* 0x000fea000383ffff */
[----:B------:R-:W-:Y:S05]  /*58f0*/  EXIT ;  /* 0x000000000000794d */ /* 0x000fea0003800000 */
.L_x_8:
[----:B0-----:R-:W-:Y:S01]  /*5900*/  ULDC.64 UR4, c[0x0][0x650] ;  /* 0x0001940000047ab9 */ /* 0x001fe20000000a00 */
        /* <DEDUP_REMOVED lines=25> */
.L_x_110:
[----:B------:R-:W0:Y:S01]  /*5aa0*/  LDC.64 R28, c[0x0][0x640] ;  /* 0x00019000ff1c7b82 */ /* 0x000e220000000a00 */
[-CC-:B------:R-:W-:Y:S01]  /*5ab0*/  SHF.R.U64 R21, R16, R6.reuse, R17.reuse ;  /* 0x0000000610157219 */ /* 0x180fe20000001211 */
[----:B------:R-:W-:Y:S01]  /*5ac0*/  IMAD.MOV.U32 R31, RZ, RZ, 0x1 ;  /* 0x00000001ff1f7424 */ /* 0x000fe200078e00ff */
[----:B------:R-:W-:Y:S02]  /*5ad0*/  SHF.R.U32.HI R3, RZ, R6, R17 ;  /* 0x00000006ff037219 */ /* 0x000fe40000011611 */
[----:B------:R-:W-:-:S03]  /*5ae0*/  IADD3 R15, P0, RZ, -R21, RZ ;  /* 0x80000015ff0f7210 */ /* 0x000fc60007f1e0ff */
[----:B------:R-:W1:Y:S02]  /*5af0*/  LDC R14, c[0x0][0x618] ;  /* 0x00018600ff0e7b82 */ /* 0x000e640000000800 */
[----:B------:R-:W-:Y:S02]  /*5b00*/  IMAD.X R3, RZ, RZ, ~R3, P0 ;  /* 0x000000ffff037224 */ /* 0x000fe400000e0e03 */
[----:B------:R-:W-:-:S04]  /*5b10*/  IMAD.WIDE.U32 R12, R15, R22, R4 ;  /* 0x000000160f0c7225 */ /* 0x000fc800078e0004 */
[----:B------:R-:W2:Y:S01]  /*5b20*/  LDC R16, c[0x0][0x608] ;  /* 0x00018200ff107b82 */ /* 0x000ea20000000800 */
[----:B------:R-:W-:-:S04]  /*5b30*/  IMAD R6, R3, R22, RZ ;  /* 0x0000001603067224 */ /* 0x000fc800078e02ff */
[----:B------:R-:W-:-:S03]  /*5b40*/  IMAD R3, R15, R23, R6 ;  /* 0x000000170f037224 */ /* 0x000fc600078e0206 */
[----:B------:R-:W3:Y:S01]  /*5b50*/  LDC R26, c[0x0][0x658] ;  /* 0x00019600ff1a7b82 */ /* 0x000ee20000000800 */
[----:B------:R-:W-:Y:S01]  /*5b60*/  IMAD.IADD R3, R13, 0x1, R3 ;  /* 0x000000010d037824 */ /* 0x000fe200078e0203 */
[----:B0-----:R-:W-:Y:S01]  /*5b70*/  ISETP.NE.U32.AND P0, PT, R28, RZ, PT ;  /* 0x000000ff1c00720c */ /* 0x001fe20003f05070 */
[----:B------:R-:W-:-:S03]  /*5b80*/  IMAD.MOV.U32 R13, RZ, RZ, -0x1 ;  /* 0xffffffffff0d7424 */ /* 0x000fc600078e00ff */
        /* <DEDUP_REMOVED lines=25> */
.L_x_111:
[----:B-1----:R-:W-:Y:S01]  /*5d20*/  SHF.R.U64 R6, R12, R25, R13 ;  /* 0x000000190c067219 */ /* 0x002fe2000000120d */
[----:B0-----:R-:W-:Y:S01]  /*5d30*/  VIADD R13, R24, 0xffffffff ;  /* 0xffffffff180d7836 */ /* 0x001fe20000000000 */
[----:B------:R-:W-:Y:S01]  /*5d40*/  SHF.L.U32 R9, R31, R26, RZ ;  /* 0x0000001a1f097219 */ /* 0x000fe200000006ff */
[----:B------:R-:W-:Y:S01]  /*5d50*/  @P4 IMAD R10, R11, R20, R8 ;  /* 0x000000140b0a4224 */ /* 0x000fe200078e0208 */
[----:B------:R-:W-:Y:S01]  /*5d60*/  LOP3.LUT R3, R22, R33, RZ, 0xc0, !PT ;  /* 0x0000002116037212 */ /* 0x000fe200078ec0ff */
[----:B------:R-:W-:Y:S01]  /*5d70*/  IMAD.MOV R12, RZ, RZ, -R6 ;  /* 0x000000ffff0c7224 */ /* 0x000fe200078e0a06 */
[----:B------:R-:W-:Y:S01]  /*5d80*/  LOP3.LUT R18, R18, R13, RZ, 0xc0, !PT ;  /* 0x0000000d12127212 */ /* 0x000fe200078ec0ff */
[----:B------:R-:W-:Y:S02]  /*5d90*/  IMAD.MOV.U32 R8, RZ, RZ, 0x1 ;  /* 0x00000001ff087424 */ /* 0x000fe400078e00ff */
[----:B------:R-:W-:Y:S02]  /*5da0*/  IMAD R9, R9, R6, R3 ;  /* 0x0000000609097224 */ /* 0x000fe400078e0203 */
[----:B--2---:R-:W-:-:S02]  /*5db0*/  IMAD R3, R12, R27, R23 ;  /* 0x0000001b0c037224 */ /* 0x004fc400078e0217 */
[----:B---3--:R-:W-:Y:S02]  /*5dc0*/  IMAD R6, R9, R30, R10 ;  /* 0x0000001e09067224 */ /* 0x008fe400078e020a */
[----:B------:R-:W-:Y:S01]  /*5dd0*/  IMAD R9, R3, R24, R18 ;  /* 0x0000001803097224 */ /* 0x000fe200078e0212 */
[----:B------:R-:W-:Y:S01]  /*5de0*/  PRMT R3, R8, 0x7610, R3 ;  /* 0x0000761008037816 */ /* 0x000fe20000000003 */
[----:B------:R-:W-:-:S03]  /*5df0*/  IMAD.MOV.U32 R16, RZ, RZ, R21 ;  /* 0x000000ffff107224 */ /* 0x000fc600078e0015 */
[----:B------:R-:W-:Y:S02]  /*5e00*/  SEL R13, R9, R6, !P4 ;  /* 0x00000006090d7207 */ /* 0x000fe40006000000 */
[----:B------:R-:W-:-:S07]  /*5e10*/  SEL R6, R6, R9, !P4 ;  /* 0x0000000906067207 */ /* 0x000fce0006000000 */
.L_x_109:
[----:B------:R-:W-:-:S08]  /*5e20*/  NOP ;  /* 0x0000000000007918 */ /* 0x000fd00000000000 */
[----:B------:R-:W0:-:S00]  /*5e30*/  USETMAXREG.DEALLOC.CTAPOOL 0x28 ;  /* 0x00000028000079c8 */ /* 0x000e0000080e0500 */
[----:B0-----:R-:W-:-:S13]  /*5e40*/  ISETP.NE.AND P0, PT, R7, RZ, PT ;  /* 0x000000ff0700720c */ /* 0x001fda0003f05270 */
[----:B------:R-:W-:Y:S05]  /*5e50*/  @P0 EXIT ;  /* 0x000000000000094d */ /* 0x000fea0003800000 */
[----:B------:R-:W-:Y:S01]  /*5e60*/  LOP3.LUT P0, RZ, R3, 0xff, RZ, 0xc0, !PT ;  /* 0x000000ff03ff7812 */ /* 0x000fe2000780c0ff */
[----:B------:R-:W-:Y:S02]  /*5e70*/  IMAD.MOV.U32 R3, RZ, RZ, 0x1 ;  /* 0x00000001ff037424 */ /* 0x000fe400078e00ff */
[----:B------:R-:W-:-:S10]  /*5e80*/  IMAD.MOV.U32 R12, RZ, RZ, RZ ;  /* 0x000000ffff0c7224 */ /* 0x000fd400078e00ff */
[----:B------:R-:W-:Y:S05]  /*5e90*/  @!P0 BRA `(.L_x_112) ;  /* 0x0000000c007c8947 */ /* 0x000fea0003800000 */
[----:B------:R-:W0:Y:S01]  /*5ea0*/  LDC R3, c[0x0][0x28c] ;  /* 0x0000a300ff037b82 */ /* 0x000e220000000800 */
[----:B------:R-:W-:Y:S01]  /*5eb0*/  ULDC UR5, c[0x0][0x658] ;  /* 0x0001960000057ab9 */ /* 0x000fe20000000800 */
[----:B------:R-:W-:Y:S01]  /*5ec0*/  UMOV UR11, 0xffffffff ;  /* 0xffffffff000b7882 */ /* 0x000fe20000000000 */
[----:B------:R-:W-:Y:S01]  /*5ed0*/  UMOV UR16, 0x1 ;  /* 0x0000000100107882 */ /* 0x000fe20000000000 */
[----:B------:R-:W-:Y:S01]  /*5ee0*/  USHF.L.U32 UR11, UR11, UR5, URZ ;  /* 0x000000050b0b7299 */ /* 0x000fe2000800063f */
[----:B------:R-:W-:Y:S01]  /*5ef0*/  BSSY B0, `(.L_x_112) ;  /* 0x00000d9000007945 */ /* 0x000fe20003800000 */
[----:B------:R-:W-:Y:S01]  /*5f00*/  ULDC UR9, c[0x0][0xc] ;  /* 0x0000030000097ab9 */ /* 0x000fe20000000800 */
[----:B------:R-:W-:Y:S01]  /*5f10*/  ULDC UR12, c[0x0][0x10] ;  /* 0x00000400000c7ab9 */ /* 0x000fe20000000800 */
[----:B------:R-:W1:Y:S01]  /*5f20*/  S2UR UR8, SR_CgaCtaId ;  /* 0x00000000000879c3 */ /* 0x000e620000008800 */
[----:B------:R-:W-:Y:S01]  /*5f30*/  ULOP3.LUT UR13, URZ, UR11, URZ, 0x33, !UPT ;  /* 0x0000000b3f0d7292 */ /* 0x000fe2000f8e333f */
[----:B------:R-:W-:Y:S01]  /*5f40*/  IMAD.MOV.U32 R14, RZ, RZ, 0x1 ;  /* 0x00000001ff0e7424 */ /* 0x000fe200078e00ff */
[----:B------:R-:W-:Y:S01]  /*5f50*/  LOP3.LUT R15, R2, 0x2, RZ, 0xfc, !PT ;  /* 0x00000002020f7812 */ /* 0x000fe200078efcff */
[----:B------:R-:W-:Y:S01]  /*5f60*/  IMAD.MOV.U32 R12, RZ, RZ, RZ ;  /* 0x000000ffff0c7224 */ /* 0x000fe200078e00ff */
[----:B------:R-:W-:Y:S01]  /*5f70*/  ULDC UR4, c[0x0][0x600] ;  /* 0x0001800000047ab9 */ /* 0x000fe20000000800 */
[----:B------:R-:W-:Y:S01]  /*5f80*/  UMOV UR15, 0x5 ;  /* 0x00000005000f7882 */ /* 0x000fe20000000000 */
[----:B------:R-:W-:-:S02]  /*5f90*/  UIADD3 UR4, UR4, -0x1, URZ ;  /* 0xffffffff04047890 */ /* 0x000fc4000fffe03f */
[----:B------:R-:W-:Y:S01]  /*5fa0*/  USHF.L.U32 UR5, UR16, UR5, URZ ;  /* 0x0000000510057299 */ /* 0x000fe2000800063f */
[----:B------:R-:W-:Y:S01]  /*5fb0*/  ULDC.64 UR28, c[0x0][0x198] ;  /* 0x00006600001c7ab9 */ /* 0x000fe20000000a00 */
[----:B0-----:R-:W-:-:S05]  /*5fc0*/  VIADD R3, R3, 0x1f ;  /* 0x0000001f03037836 */ /* 0x001fca0000000000 */
[----:B------:R-:W-:Y:S01]  /*5fd0*/  SHF.R.S32.HI R8, RZ, 0x1f, R3 ;  /* 0x0000001fff087819 */ /* 0x000fe20000011403 */
[----:B-1----:R-:W-:-:S03]  /*5fe0*/  ULOP3.LUT UR10, UR8, 0x1, URZ, 0xc0, !UPT ;  /* 0x00000001080a7892 */ /* 0x002fc6000f8ec03f */
[----:B------:R-:W-:Y:S01]  /*5ff0*/  LEA.HI R8, R8, R3, RZ, 0x5 ;  /* 0x0000000308087211 */ /* 0x000fe200078f28ff */
[----:B------:R-:W-:Y:S01]  /*6000*/  USHF.R.U32.HI UR27, URZ, 0x1, UR8 ;  /* 0x000000013f1b7899 */ /* 0x000fe20008011608 */
[----:B------:R-:W-:Y:S01]  /*6010*/  IMAD.MOV.U32 R3, RZ, RZ, 0x1 ;  /* 0x00000001ff037424 */ /* 0x000fe200078e00ff */
[----:B------:R-:W-:Y:S01]  /*6020*/  USHF.L.U32 UR6, UR8, 0x5, URZ ;  /* 0x0000000508067899 */ /* 0x000fe2000800063f */
[----:B------:R-:W-:Y:S01]  /*6030*/  SHF.R.S32.HI R11, RZ, 0x5, R8 ;  /* 0x00000005ff0b7819 */ /* 0x000fe20000011408 */
[----:B------:R-:W-:Y:S02]  /*6040*/  USHF.L.U32 UR7, UR8, 0xa, URZ ;  /* 0x0000000a08077899 */ /* 0x000fe4000800063f */
[----:B------:R-:W-:Y:S02]  /*6050*/  ULOP3.LUT UR8, UR8, 0xfffffffe, URZ, 0xc0, !UPT ;  /* 0xfffffffe08087892 */ /* 0x000fe4000f8ec03f */
[----:B------:R-:W-:Y:S01]  /*6060*/  UISETP.GT.U32.AND UP0, UPT, UR10, 0xffff, UPT ;  /* 0x0000ffff0a00788c */ /* 0x000fe2000bf04070 */
[----:B------:R-:W-:Y:S01]  /*6070*/  VIADD R10, R11, 0x1 ;  /* 0x000000010b0a7836 */ /* 0x000fe20000000000 */
[----:B------:R-:W-:-:S02]  /*6080*/  USHF.L.U32 UR14, UR16, UR8, URZ ;  /* 0x00000008100e7299 */ /* 0x000fc4000800063f */
[----:B------:R-:W-:Y:S02]  /*6090*/  ULOP3.LUT UR11, UR8, 0x1, URZ, 0xfc, !UPT ;  /* 0x00000001080b7892 */ /* 0x000fe4000f8efc3f */
[----:B------:R-:W-:Y:S02]  /*60a0*/  UIMAD.WIDE.U32 UR8, UR9, UR12, URZ ;  /* 0x0000000c090872a5 */ /* 0x000fe4000f8e003f */
[----:B------:R-:W-:Y:S01]  /*60b0*/  USEL UR10, UR10, 0xffff, !UP0 ;  /* 0x0000ffff0a0a7887 */ /* 0x000fe2000c000000 */
[----:B------:R-:W-:Y:S01]  /*60c0*/  ULDC UR12, c[0x0][0x14] ;  /* 0x00000500000c7ab9 */ /* 0x000fe20000000800 */
[----:B------:R-:W-:Y:S02]  /*60d0*/  USHF.L.U32 UR11, UR16, UR11, URZ ;  /* 0x0000000b100b7299 */ /* 0x000fe4000800063f */
[----:B------:R-:W-:Y:S02]  /*60e0*/  UIMAD.WIDE.U32 UR24, UR8, UR12, URZ ;  /* 0x0000000c081872a5 */ /* 0x000fe4000f8e003f */
[----:B------:R-:W-:-:S02]  /*60f0*/  UIMAD UR21, UR9, UR12, URZ ;  /* 0x0000000c091572a4 */ /* 0x000fc4000f8e023f */
[----:B------:R-:W-:Y:S02]  /*6100*/  ULOP3.LUT UR10, UR10, 0xffff, URZ, 0xc0, !UPT ;  /* 0x0000ffff0a0a7892 */ /* 0x000fe4000f8ec03f */
[----:B------:R-:W-:Y:S02]  /*6110*/  ULOP3.LUT UR6, UR6, 0x20, URZ, 0xc0, !UPT ;  /* 0x0000002006067892 */ /* 0x000fe4000f8ec03f */
[----:B------:R-:W-:Y:S02]  /*6120*/  ULOP3.LUT UR7, UR7, 0x400, URZ, 0xc0, !UPT ;  /* 0x0000040007077892 */ /* 0x000fe4000f8ec03f */
[----:B------:R-:W-:Y:S02]  /*6130*/  ULOP3.LUT UR14, UR14, UR11, URZ, 0xfc, !UPT ;  /* 0x0000000b0e0e7292 */ /* 0x000fe4000f8efc3f */
[----:B------:R-:W-:Y:S02]  /*6140*/  UIADD3 UR21, UR25, UR21, URZ ;  /* 0x0000001519157290 */ /* 0x000fe4000fffe03f */
[----:B------:R-:W-:-:S12]  /*6150*/  USHF.L.U32 UR15, UR15, UR10, URZ ;  /* 0x0000000a0f0f7299 */ /* 0x000fd8000800063f */
.L_x_123:
[----:B------:R-:W-:-:S03]  /*6160*/  UMOV UR8, 0xffffffff ;  /* 0xffffffff00087882 */ /* 0x000fc60000000000 */
[----:B------:R-:W-:Y:S05]  /*6170*/  BRA.DIV UR8, `(.L_x_113) ;  /* 0x0000002208587947 */ /* 0x000fea000b800000 */
[----:B------:R-:W-:-:S13]  /*6180*/  ELECT P0, URZ, PT ;  /* 0x00000000003f782f */ /* 0x000fda0003800000 */
.L_x_167:
[----:B------:R-:W0:Y:S01]  /*6190*/  LDC R7, c[0x0][0x28c] ;  /* 0x0000a300ff077b82 */ /* 0x000e220000000800 */
[----:B------:R-:W-:Y:S01]  /*61a0*/  BSSY B1, `(.L_x_114) ;  /* 0x000003b000017945 */ /* 0x000fe20003800000 */
[----:B0-----:R-:W-:-:S13]  /*61b0*/  ISETP.LT.OR P0, PT, R7, 0x1, !P0 ;  /* 0x000000010700780c */ /* 0x001fda0004701670 */
[----:B------:R-:W-:Y:S05]  /*61c0*/  @P0 BRA `(.L_x_115) ;  /* 0x0000000000e00947 */ /* 0x000fea0003800000 */
[----:B------:R-:W-:Y:S01]  /*61d0*/  LEA R9, R6, UR27, 0x1 ;  /* 0x0000001b06097c11 */ /* 0x000fe2000f8e08ff */
[----:B------:R-:W-:Y:S01]  /*61e0*/  IMAD.MOV.U32 R21, RZ, RZ, RZ ;  /* 0x000000ffff157224 */ /* 0x000fe200078e00ff */
[----:B------:R-:W-:Y:S01]  /*61f0*/  LEA R17, R13, UR6, 0x6 ;  /* 0x000000060d117c11 */ /* 0x000fe2000f8e30ff */
[----:B------:R-:W-:Y:S02]  /*6200*/  IMAD.MOV.U32 R6, RZ, RZ, R10 ;  /* 0x000000ffff067224 */ /* 0x000fe400078e000a */
[----:B------:R-:W-:Y:S02]  /*6210*/  IMAD.MOV.U32 R7, RZ, RZ, R3 ;  /* 0x000000ffff077224 */ /* 0x000fe400078e0003 */
[----:B------:R-:W-:Y:S02]  /*6220*/  IMAD.MOV.U32 R8, RZ, RZ, R12 ;  /* 0x000000ffff087224 */ /* 0x000fe400078e000c */
[----:B------:R-:W-:-:S07]  /*6230*/  IMAD.SHL.U32 R19, R9, 0x40, RZ ;  /* 0x0000004009137824 */ /* 0x000fce00078e00ff */
.L_x_118:
[----:B------:R-:W0:Y:S01]  /*6240*/  S2R R18, SR_CgaCtaId ;  /* 0x0000000000127919 */ /* 0x000e220000008800 */
[----:B------:R-:W-:Y:S02]  /*6250*/  MOV R9, 0x400 ;  /* 0x0000040000097802 */ /* 0x000fe40000000f00 */
[----:B------:R-:W-:-:S13]  /*6260*/  LOP3.LUT P1, RZ, R0, 0x7f, RZ, 0xc0, !PT ;  /* 0x0000007f00ff7812 */ /* 0x000fda000782c0ff */
[----:B------:R-:W1:Y:S01]  /*6270*/  @!P1 LDC R13, c[0x0][0x500] ;  /* 0x00014000ff0d9b82 */ /* 0x000e620000000800 */
[----:B0-----:R-:W-:Y:S02]  /*6280*/  LEA R20, R18, R9, 0x18 ;  /* 0x0000000912147211 */ /* 0x001fe400078ec0ff */
[----:B------:R-:W-:-:S03]  /*6290*/  SHF.L.U32 R9, R7, 0x1f, RZ ;  /* 0x0000001f07097819 */ /* 0x000fc600000006ff */
[----:B------:R-:W-:-:S04]  /*62a0*/  IMAD R18, R8, 0x8, R20 ;  /* 0x0000000808127824 */ /* 0x000fc800078e0214 */
[----:B------:R-:W0:Y:S02]  /*62b0*/  SYNCS.PHASECHK.TRANS64.TRYWAIT P0, [R18+URZ+0x128], R9 ;  /* 0x00012809120075a7 */ /* 0x000e24000800017f */
[----:B01----:R-:W-:Y:S05]  /*62c0*/  @!P0 BRA `(.L_x_116) ;  /* 0x0000002000248947 */ /* 0x003fea0003800000 */
.L_x_168:
[----:B0-----:R-:W-:Y:S01]  /*62d0*/  PRMT R9, R15, 0x9910, RZ ;  /* 0x000099100f097816 */ /* 0x001fe200000000ff */
[----:B------:R0:W-:Y:S03]  /*62e0*/  @!P1 SYNCS.ARRIVE.TRANS64 RZ, [R18+URZ], R13 ;  /* 0x0000000d12ff99a7 */ /* 0x0001e6000800003f */
[----:B------:R-:W-:-:S13]  /*62f0*/  ISETP.NE.AND P0, PT, R9, 0x2, PT ;  /* 0x000000020900780c */ /* 0x000fda0003f05270 */
[----:B0-----:R-:W-:Y:S05]  /*6300*/  @P0 BRA `(.L_x_117) ;  /* 0x0000000000040947 */ /* 0x001fea0003800000 */
[----:B------:R-:W-:Y:S01]  /*6310*/  BPT.TRAP 0x1 ;  /* 0x000000040000795c */ /* 0x000fe20000300000 */
.L_x_117:
[----:B------:R-:W-:Y:S01]  /*6320*/  LEA R9, R8, UR27, 0x1 ;  /* 0x0000001b08097c11 */ /* 0x000fe2000f8e08ff */
[----:B------:R-:W-:Y:S01]  /*6330*/  VIADD R6, R6, 0xffffffff ;  /* 0xffffffff06067836 */ /* 0x000fe20000000000 */
[----:B------:R-:W-:Y:S01]  /*6340*/  R2UR UR11, R8 ;  /* 0x00000000080b72ca */ /* 0x000fe200000e0000 */
[----:B------:R-:W-:Y:S01]  /*6350*/  UIADD3 UR16, UP0, UR28, 0xf0, URZ ;  /* 0x000000f01c107890 */ /* 0x000fe2000ff1e03f */
[----:B------:R-:W-:Y:S01]  /*6360*/  R2UR UR22, R20 ;  /* 0x00000000141672ca */ /* 0x000fe200000e0000 */
[----:B------:R-:W-:Y:S01]  /*6370*/  IMAD.U32 R9, R9, 0x800, R20 ;  /* 0x0000080009097824 */ /* 0x000fe200078e0014 */
[----:B------:R-:W-:Y:S01]  /*6380*/  R2UR UR23, R19 ;  /* 0x00000000131772ca */ /* 0x000fe200000e0000 */
[----:B------:R-:W-:Y:S01]  /*6390*/  UIADD3 UR32, UP1, UR28, 0x1f0, URZ ;  /* 0x000001f01c207890 */ /* 0x000fe2000ff3e03f */
[----:B------:R-:W-:Y:S01]  /*63a0*/  R2UR UR9, R18 ;  /* 0x00000000120972ca */ /* 0x000fe200000e0000 */
[----:B------:R-:W-:Y:S01]  /*63b0*/  UIADD3.X UR17, URZ, UR29, URZ, UP0, !UPT ;  /* 0x0000001d3f117290 */ /* 0x000fe200087fe43f */
[----:B------:R-:W-:Y:S01]  /*63c0*/  R2UR UR8, R9 ;  /* 0x00000000090872ca */ /* 0x000fe200000e0000 */
[----:B------:R-:W-:Y:S01]  /*63d0*/  UPRMT UR20, URZ, 0x5410, UR15 ;  /* 0x000054103f147896 */ /* 0x000fe2000800000f */
[----:B------:R-:W-:Y:S01]  /*63e0*/  R2UR UR10, R21 ;  /* 0x00000000150a72ca */ /* 0x000fe200000e0000 */
[----:B------:R-:W-:Y:S01]  /*63f0*/  VIADD R8, R8, 0x1 ;  /* 0x0000000108087836 */ /* 0x000fe20000000000 */
[----:B------:R-:W-:Y:S01]  /*6400*/  R2UR UR12, R16 ;  /* 0x00000000100c72ca */ /* 0x000fe200000e0000 */
[----:B------:R-:W-:Y:S01]  /*6410*/  ULEA UR11, UR11, UR7, 0xb ;  /* 0x000000070b0b7291 */ /* 0x000fe2000f8e583f */
[----:B------:R-:W-:Y:S01]  /*6420*/  R2UR UR26, R17 ;  /* 0x00000000111a72ca */ /* 0x000fe200000e0000 */
[----:B------:R-:W-:Y:S01]  /*6430*/  UPRMT UR30, URZ, 0x5410, UR14 ;  /* 0x000054103f1e7896 */ /* 0x000fe2000800000e */
[----:B------:R-:W-:Y:S01]  /*6440*/  ISETP.GT.AND P1, PT, R6, 0x1, PT ;  /* 0x000000010600780c */ /* 0x000fe20003f24270 */
[----:B------:R-:W-:Y:S01]  /*6450*/  UIADD3 UR22, UR22, 0x25300, UR11 ;  /* 0x0002530016167890 */ /* 0x000fe2000fffe00b */
[----:B------:R-:W-:Y:S01]  /*6460*/  ISETP.NE.AND P0, PT, R8, 0x25, PT ;  /* 0x000000250800780c */ /* 0x000fe20003f05270 */
[----:B------:R-:W-:Y:S01]  /*6470*/  UIADD3.X UR33, URZ, UR29, URZ, UP1, !UPT ;  /* 0x0000001d3f217290 */ /* 0x000fe20008ffe43f */
[----:B------:R-:W-:Y:S01]  /*6480*/  VIADD R21, R21, 0x20 ;  /* 0x0000002015157836 */ /* 0x000fe20000000000 */
[----:B------:R-:W-:Y:S01]  /*6490*/  UIADD3 UR8, UR8, 0x300, URZ ;  /* 0x0000030008087890 */ /* 0x000fe2000fffe03f */
[----:B------:R-:W-:Y:S01]  /*64a0*/  SEL R18, RZ, 0x1, P0 ;  /* 0x00000001ff127807 */ /* 0x000fe20000000000 */
[----:B------:R-:W-:Y:S01]  /*64b0*/  UMOV UR18, 0x0 ;  /* 0x0000000000127882 */ /* 0x000fe20000000000 */
[----:B------:R-:W-:Y:S01]  /*64c0*/  UMOV UR19, 0x10000000 ;  /* 0x1000000000137882 */ /* 0x000fe20000000000 */
[----:B------:R-:W-:Y:S01]  /*64d0*/  UMOV UR11, UR23 ;  /* 0x00000017000b7c82 */ /* 0x000fe20008000000 */
[----:B------:R-:W-:-:S02]  /*64e0*/  LOP3.LUT R7, R7, R18, RZ, 0x3c, !PT ;  /* 0x0000001207077212 */ /* 0x000fc400078e3cff */
[----:B------:R-:W-:Y:S02]  /*64f0*/  SEL R8, R8, RZ, P0 ;  /* 0x000000ff08087207 */ /* 0x000fe40000000000 */
[----:B------:R0:W-:Y:S02]  /*6500*/  UTMALDG.3D.MULTICAST [UR8], [UR16], UR20, desc[UR18] ;  /* 0x00001208100073b4 */ /* 0x0001e40008011814 */
[----:B0-----:R-:W-:Y:S01]  /*6510*/  UMOV UR8, UR22 ;  /* 0x0000001600087c82 */ /* 0x001fe20008000000 */
[----:B------:R-:W-:Y:S02]  /*6520*/  UMOV UR11, UR26 ;  /* 0x0000001a000b7c82 */ /* 0x000fe40008000000 */
[----:B------:R0:W-:Y:S02]  /*6530*/  UTMALDG.3D.MULTICAST [UR8], [UR32], UR30, desc[UR18] ;  /* 0x00001208200073b4 */ /* 0x0001e4000801181e */
[----:B0-----:R-:W-:Y:S05]  /*6540*/  @P1 BRA `(.L_x_118) ;  /* 0xfffffffc003c1947 */ /* 0x001fea000383ffff */
.L_x_115:
[----:B------:R-:W-:Y:S05]  /*6550*/  BSYNC B1 ;  /* 0x0000000000017941 */ /* 0x000fea0003800000 */
.L_x_114:
[----:B------:R-:W-:Y:S01]  /*6560*/  LOP3.LUT P1, RZ, R14, 0xff, RZ, 0xc0, !PT ;  /* 0x000000ff0eff7812 */ /* 0x000fe2000782c0ff */
[C---:B------:R-:W-:Y:S01]  /*6570*/  IMAD.IADD R13, R11.reuse, 0x1, R12 ;  /* 0x000000010b0d7824 */ /* 0x040fe200078e020c */
[----:B------:R-:W-:Y:S01]  /*6580*/  ULDC.64 UR8, c[0x0][0x650] ;  /* 0x0001940000087ab9 */ /* 0x000fe20000000a00 */
[----:B------:R-:W-:Y:S01]  /*6590*/  ISETP.GE.U32.AND P2, PT, R11, 0x25, PT ;  /* 0x000000250b00780c */ /* 0x000fe20003f46070 */
[----:B------:R-:W-:Y:S01]  /*65a0*/  BSSY B1, `(.L_x_119) ;  /* 0x000006b000017945 */ /* 0x000fe20003800000 */
[C---:B------:R-:W-:Y:S01]  /*65b0*/  IMAD.WIDE.U32 R6, R13.reuse, -0x45306eb3, RZ ;  /* 0xbacf914d0d067825 */ /* 0x040fe200078e00ff */
[----:B------:R-:W-:Y:S02]  /*65c0*/  ISETP.GT.U32.AND P0, PT, R13, 0x24, PT ;  /* 0x000000240d00780c */ /* 0x000fe40003f04070 */
[----:B------:R-:W-:Y:S01]  /*65d0*/  PRMT R14, RZ, 0x7610, R14 ;  /* 0x00007610ff0e7816 */ /* 0x000fe2000000000e */
[----:B------:R-:W-:Y:S01]  /*65e0*/  IMAD.MOV.U32 R16, RZ, RZ, -0x1 ;  /* 0xffffffffff107424 */ /* 0x000fe200078e00ff */
[----:B------:R-:W-:-:S03]  /*65f0*/  ISETP.LT.U32.AND P0, PT, R11, 0x25, P0 ;  /* 0x000000250b00780c */ /* 0x000fc60000701070 */
[----:B------:R-:W0:Y:S01]  /*6600*/  @P1 S2R R9, SR_CgaCtaId ;  /* 0x0000000000091919 */ /* 0x000e220000008800 */
[----:B------:R-:W-:Y:S02]  /*6610*/  SEL R6, RZ, 0x1, !P0 ;  /* 0x00000001ff067807 */ /* 0x000fe40004000000 */
[----:B------:R-:W-:Y:S02]  /*6620*/  IADD3 R4, P0, R4, UR24, RZ ;  /* 0x0000001804047c10 */ /* 0x000fe4000ff1e0ff */
[----:B------:R-:W-:Y:S02]  /*6630*/  @P1 MOV R8, 0x400 ;  /* 0x0000040000081802 */ /* 0x000fe40000000f00 */
[----:B------:R-:W-:Y:S02]  /*6640*/  IADD3.X R5, R5, UR21, RZ, P0, !PT ;  /* 0x0000001505057c10 */ /* 0x000fe400087fe4ff */
[----:B------:R-:W-:Y:S02]  /*6650*/  ISETP.GE.U32.AND P0, PT, R4, UR8, PT ;  /* 0x0000000804007c0c */ /* 0x000fe4000bf06070 */
[----:B------:R-:W-:Y:S01]  /*6660*/  LOP3.LUT R3, R3, R6, RZ, 0x3c, !PT ;  /* 0x0000000603037212 */ /* 0x000fe200078e3cff */
[----:B------:R-:W-:Y:S01]  /*6670*/  IMAD.MOV.U32 R6, RZ, RZ, -0x1 ;  /* 0xffffffffff067424 */ /* 0x000fe200078e00ff */
[----:B------:R-:W-:-:S02]  /*6680*/  ISETP.GE.U32.AND.EX P0, PT, R5, UR9, PT, P0 ;  /* 0x0000000905007c0c */ /* 0x000fc4000bf06100 */
[----:B0-----:R-:W-:Y:S01]  /*6690*/  @P1 LEA R8, R9, R8, 0x18 ;  /* 0x0000000809081211 */ /* 0x001fe200078ec0ff */
[----:B------:R-:W-:-:S03]  /*66a0*/  IMAD.IADD R9, R13, 0x1, -R7 ;  /* 0x000000010d097824 */ /* 0x000fc600078e0a07 */
[----:B------:R0:W-:Y:S02]  /*66b0*/  @P1 SYNCS.ARRIVE.TRANS64.A1T0 RZ, [R8+URZ+0x268], RZ ;  /* 0x000268ff08ff19a7 */ /* 0x0001e4000810003f */
[----:B------:R-:W-:Y:S02]  /*66c0*/  LEA.HI R9, R9, R7, RZ, 0x1f ;  /* 0x0000000709097211 */ /* 0x000fe400078ff8ff */
[----:B------:R-:W-:Y:S02]  /*66d0*/  PRMT R7, RZ, 0x7610, R7 ;  /* 0x00007610ff077816 */ /* 0x000fe40000000007 */
[----:B------:R-:W-:-:S04]  /*66e0*/  SHF.R.U32.HI R12, RZ, 0x5, R9 ;  /* 0x00000005ff0c7819 */ /* 0x000fc80000011609 */
[----:B------:R-:W-:Y:S01]  /*66f0*/  @P2 LOP3.LUT R3, R3, 0x1, R12, 0x78, !PT ;  /* 0x0000000103032812 */ /* 0x000fe200078e780c */
[----:B------:R-:W-:Y:S02]  /*6700*/  IMAD R12, R12, -0x25, R13 ;  /* 0xffffffdb0c0c7824 */ /* 0x000fe400078e020d */
[----:B------:R-:W-:Y:S01]  /*6710*/  IMAD.MOV.U32 R13, RZ, RZ, -0x1 ;  /* 0xffffffffff0d7424 */ /* 0x000fe200078e00ff */
[----:B0-----:R-:W-:Y:S06]  /*6720*/  @P0 BRA `(.L_x_120) ;  /* 0x0000000400480947 */ /* 0x001fec0003800000 */
[----:B------:R-:W0:Y:S01]  /*6730*/  S2R R17, SR_CTAID.X ;  /* 0x0000000000117919 */ /* 0x000e220000002500 */
[----:B------:R-:W-:Y:S01]  /*6740*/  ULDC.64 UR8, c[0x0][0x628] ;  /* 0x00018a0000087ab9 */ /* 0x000fe20000000a00 */
[----:B------:R-:W1:Y:S01]  /*6750*/  LDC R18, c[0x0][0x144] ;  /* 0x00005100ff127b82 */ /* 0x000e620000000800 */
[----:B------:R-:W-:Y:S01]  /*6760*/  ISETP.NE.U32.AND P0, PT, RZ, UR8, PT ;  /* 0x00000008ff007c0c */ /* 0x000fe2000bf05070 */
[----:B------:R-:W2:Y:S01]  /*6770*/  S2R R13, SR_CTAID.Y ;  /* 0x00000000000d7919 */ /* 0x000ea20000002600 */
[----:B------:R-:W-:Y:S01]  /*6780*/  ULDC UR10, c[0x0][0x150] ;  /* 0x00005400000a7ab9 */ /* 0x000fe20000000800 */
[----:B------:R-:W-:Y:S01]  /*6790*/  ULDC UR11, c[0x0][0x630] ;  /* 0x00018c00000b7ab9 */ /* 0x000fe20000000800 */
[----:B------:R-:W-:Y:S01]  /*67a0*/  ISETP.NE.AND.EX P0, PT, RZ, UR9, PT, P0 ;  /* 0x00000009ff007c0c */ /* 0x000fe2000bf05300 */
[----:B------:R-:W-:Y:S01]  /*67b0*/  IMAD.MOV.U32 R6, RZ, RZ, R4 ;  /* 0x000000ffff067224 */ /* 0x000fe200078e0004 */
[----:B0-----:R-:W-:-:S05]  /*67c0*/  I2FP.F32.U32 R7, R17 ;  /* 0x0000001100077245 */ /* 0x001fca0000201000 */
[----:B------:R-:W-:Y:S01]  /*67d0*/  FMUL R20, R7, UR10 ;  /* 0x0000000a07147c20 */ /* 0x000fe20008400000 */
[----:B------:R-:W-:-:S05]  /*67e0*/  IMAD.MOV.U32 R7, RZ, RZ, R5 ;  /* 0x000000ffff077224 */ /* 0x000fca00078e0005 */
[----:B--2---:R-:W-:Y:S05]  /*67f0*/  @!P0 BRA `(.L_x_121) ;  /* 0x0000000000288947 */ /* 0x004fea0003800000 */
[----:B------:R-:W-:Y:S02]  /*6800*/  ULDC UR10, c[0x0][0x634] ;  /* 0x00018d00000a7ab9 */ /* 0x000fe40000000800 */
[----:B------:R-:W-:-:S05]  /*6810*/  IADD3 R7, P0, R4, UR10, RZ ;  /* 0x0000000a04077c10 */ /* 0x000fca000ff1e0ff */
[----:B------:R-:W-:-:S04]  /*6820*/  IMAD.X R19, RZ, RZ, R5, P0 ;  /* 0x000000ffff137224 */ /* 0x000fc800000e0605 */
[----:B------:R-:W-:-:S04]  /*6830*/  IMAD.WIDE.U32 R8, R19, UR8, RZ ;  /* 0x0000000813087c25 */ /* 0x000fc8000f8e00ff */
[----:B------:R-:W-:-:S04]  /*6840*/  IMAD.WIDE.U32 R8, P0, R7, UR9, R8 ;  /* 0x0000000907087c25 */ /* 0x000fc8000f800008 */
[----:B------:R-:W-:-:S04]  /*6850*/  IMAD.WIDE.U32 R6, R7, UR8, RZ ;  /* 0x0000000807067c25 */ /* 0x000fc8000f8e00ff */
[----:B------:R-:W-:Y:S01]  /*6860*/  IMAD.MOV.U32 R6, RZ, RZ, R9 ;  /* 0x000000ffff067224 */ /* 0x000fe200078e0009 */
[----:B------:R-:W-:Y:S01]  /*6870*/  IADD3 RZ, P1, R7, R8, RZ ;  /* 0x0000000807ff7210 */ /* 0x000fe20007f3e0ff */
[----:B------:R-:W-:-:S04]  /*6880*/  IMAD.X R7, RZ, RZ, RZ, P0 ;  /* 0x000000ffff077224 */ /* 0x000fc800000e06ff */
[----:B------:R-:W-:-:S08]  /*6890*/  IMAD.WIDE.U32.X R6, R19, UR9, R6, P1 ;  /* 0x0000000913067c25 */ /* 0x000fd000088e0406 */
.L_x_121:
[--C-:B------:R-:W-:Y:S01]  /*68a0*/  SHF.R.U64 R16, R6, UR11, R7.reuse ;  /* 0x0000000b06107c19 */ /* 0x100fe20008001207 */
[----:B------:R-:W0:Y:S01]  /*68b0*/  F2I.U32.TRUNC.NTZ R20, R20 ;  /* 0x0000001400147305 */ /* 0x000e22000020f000 */
[----:B------:R-:W-:Y:S01]  /*68c0*/  SHF.R.U32.HI R6, RZ, UR11, R7 ;  /* 0x0000000bff067c19 */ /* 0x000fe20008011607 */
[----:B------:R-:W-:Y:S01]  /*68d0*/  ULDC.64 UR8, c[0x0][0x620] ;  /* 0x0001880000087ab9 */ /* 0x000fe20000000a00 */
[----:B------:R-:W-:Y:S01]  /*68e0*/  IADD3 R9, P0, RZ, -R16, RZ ;  /* 0x80000010ff097210 */ /* 0x000fe20007f1e0ff */
[----:B------:R-:W-:-:S04]  /*68f0*/  ULDC.64 UR10, c[0x0][0x640] ;  /* 0x00019000000a7ab9 */ /* 0x000fc80000000a00 */
[----:B------:R-:W-:Y:S01]  /*6900*/  IMAD.X R6, RZ, RZ, ~R6, P0 ;  /* 0x000000ffff067224 */ /* 0x000fe200000e0e06 */
[----:B------:R-:W-:-:S03]  /*6910*/  ISETP.NE.U32.AND P0, PT, RZ, UR10, PT ;  /* 0x0000000aff007c0c */ /* 0x000fc6000bf05070 */
[----:B------:R-:W-:Y:S01]  /*6920*/  IMAD R8, R6, UR8, RZ ;  /* 0x0000000806087c24 */ /* 0x000fe2000f8e02ff */
[----:B------:R-:W-:Y:S01]  /*6930*/  ISETP.NE.AND.EX P0, PT, RZ, UR11, PT, P0 ;  /* 0x0000000bff007c0c */ /* 0x000fe2000bf05300 */
[----:B------:R-:W-:Y:S01]  /*6940*/  IMAD.WIDE.U32 R6, R9, UR8, R4 ;  /* 0x0000000809067c25 */ /* 0x000fe2000f8e0004 */
[----:B------:R-:W-:-:S03]  /*6950*/  ULDC UR8, c[0x0][0x618] ;  /* 0x0001860000087ab9 */ /* 0x000fc60000000800 */
[----:B------:R-:W-:Y:S01]  /*6960*/  IMAD R9, R9, UR9, R8 ;  /* 0x0000000909097c24 */ /* 0x000fe2000f8e0208 */
[----:B------:R-:W-:Y:S01]  /*6970*/  ULDC UR9, c[0x0][0x154] ;  /* 0x0000550000097ab9 */ /* 0x000fe20000000800 */
[----:B0-----:R-:W-:Y:S02]  /*6980*/  IMAD.MOV R8, RZ, RZ, -R20 ;  /* 0x000000ffff087224 */ /* 0x001fe400078e0a14 */
[----:B------:R-:W-:Y:S01]  /*6990*/  IMAD.IADD R7, R7, 0x1, R9 ;  /* 0x0000000107077824 */ /* 0x000fe200078e0209 */
[----:B------:R-:W0:Y:S01]  /*69a0*/  LDC R20, c[0x0][0x148] ;  /* 0x00005200ff147b82 */ /* 0x000e220000000800 */
[----:B-1----:R-:W-:Y:S01]  /*69b0*/  IMAD R17, R18, R8, R17 ;  /* 0x0000000812117224 */ /* 0x002fe200078e0211 */
[----:B------:R-:W-:Y:S02]  /*69c0*/  I2FP.F32.U32 R8, R13 ;  /* 0x0000000d00087245 */ /* 0x000fe40000201000 */
[--C-:B------:R-:W-:Y:S02]  /*69d0*/  SHF.R.U64 R18, R6, UR8, R7.reuse ;  /* 0x0000000806127c19 */ /* 0x100fe40008001207 */
[----:B------:R-:W-:Y:S01]  /*69e0*/  SHF.R.U32.HI R7, RZ, UR8, R7 ;  /* 0x00000008ff077c19 */ /* 0x000fe20008011607 */
[----:B------:R-:W-:Y:S01]  /*69f0*/  FMUL R8, R8, UR9 ;  /* 0x0000000908087c20 */ /* 0x000fe20008400000 */
[----:B------:R-:W-:-:S02]  /*6a00*/  ULDC UR8, c[0x0][0x608] ;  /* 0x0001820000087ab9 */ /* 0x000fc40000000800 */
[--C-:B------:R-:W-:Y:S01]  /*6a10*/  SHF.R.U64 R22, R18, UR8, R7.reuse ;  /* 0x0000000812167c19 */ /* 0x100fe20008001207 */
[----:B------:R1:W2:Y:S01]  /*6a20*/  F2I.U32.TRUNC.NTZ R23, R8 ;  /* 0x0000000800177305 */ /* 0x0002a2000020f000 */
[----:B------:R-:W-:Y:S01]  /*6a30*/  SHF.R.U32.HI R7, RZ, UR8, R7 ;  /* 0x00000008ff077c19 */ /* 0x000fe20008011607 */
[----:B------:R-:W-:-:S03]  /*6a40*/  ULDC UR8, c[0x0][0x658] ;  /* 0x0001960000087ab9 */ /* 0x000fc60000000800 */
[--C-:B------:R-:W-:Y:S02]  /*6a50*/  SHF.R.U64 R19, R22, UR8, R7.reuse ;  /* 0x0000000816137c19 */ /* 0x100fe40008001207 */
[----:B------:R-:W-:-:S03]  /*6a60*/  SHF.R.U32.HI R21, RZ, UR8, R7 ;  /* 0x00000008ff157c19 */ /* 0x000fc60008011607 */
[----:B------:R-:W-:Y:S02]  /*6a70*/  IMAD.MOV.U32 R6, RZ, RZ, R19 ;  /* 0x000000ffff067224 */ /* 0x000fe400078e0013 */
[----:B------:R-:W-:Y:S01]  /*6a80*/  IMAD.MOV.U32 R7, RZ, RZ, R21 ;  /* 0x000000ffff077224 */ /* 0x000fe200078e0015 */
[----:B-1----:R-:W-:Y:S06]  /*6a90*/  @!P0 BRA `(.L_x_122) ;  /* 0x0000000000288947 */ /* 0x002fec0003800000 */
        /* <DEDUP_REMOVED lines=10> */
.L_x_122:
[----:B------:R-:W-:Y:S01]  /*6b40*/  ULDC UR8, c[0x0][0x648] ;  /* 0x0001920000087ab9 */ /* 0x000fe20000000800 */
[----:B--2---:R-:W-:Y:S01]  /*6b50*/  IMAD.MOV R23, RZ, RZ, -R23 ;  /* 0x000000ffff177224 */ /* 0x004fe200078e0a17 */
[----:B------:R-:W-:Y:S01]  /*6b60*/  SHF.R.U64 R7, R6, UR8, R7 ;  /* 0x0000000806077c19 */ /* 0x000fe20008001207 */
[----:B------:R-:W-:Y:S01]  /*6b70*/  ULDC UR8, c[0x0][0x638] ;  /* 0x00018e0000087ab9 */ /* 0x000fe20000000800 */
[----:B------:R-:W-:Y:S01]  /*6b80*/  LOP3.LUT R6, R22, UR13, RZ, 0xc0, !PT ;  /* 0x0000000d16067c12 */ /* 0x000fe2000f8ec0ff */
[----:B0-----:R-:W-:Y:S01]  /*6b90*/  @P4 IMAD R17, R20, R23, R13 ;  /* 0x0000001714114224 */ /* 0x001fe200078e020d */
[----:B------:R-:W-:Y:S01]  /*6ba0*/  LOP3.LUT R18, R18, UR4, RZ, 0xc0, !PT ;  /* 0x0000000412127c12 */ /* 0x000fe2000f8ec0ff */
[----:B------:R-:W-:Y:S01]  /*6bb0*/  IMAD.MOV R8, RZ, RZ, -R7 ;  /* 0x000000ffff087224 */ /* 0x000fe200078e0a07 */
[----:B------:R-:W-:Y:S01]  /*6bc0*/  ULDC UR9, c[0x0][0x610] ;  /* 0x0001840000097ab9 */ /* 0x000fe20000000800 */
[----:B------:R-:W-:Y:S02]  /*6bd0*/  IMAD R6, R7, UR5, R6 ;  /* 0x0000000507067c24 */ /* 0x000fe4000f8e0206 */
[----:B------:R-:W-:Y:S01]  /*6be0*/  IMAD R19, R8, UR8, R19 ;  /* 0x0000000808137c24 */ /* 0x000fe2000f8e0213 */
[----:B------:R-:W-:Y:S01]  /*6bf0*/  ULDC UR8, c[0x0][0x600] ;  /* 0x0001800000087ab9 */ /* 0x000fe20000000800 */
[----:B------:R-:W-:-:S02]  /*6c00*/  IMAD R17, R6, UR9, R17 ;  /* 0x0000000906117c24 */ /* 0x000fc4000f8e0211 */
[----:B------:R-:W-:Y:S02]  /*6c10*/  IMAD R6, R19, UR8, R18 ;  /* 0x0000000813067c24 */ /* 0x000fe4000f8e0212 */
[----:B------:R-:W-:-:S03]  /*6c20*/  IMAD.MOV.U32 R7, RZ, RZ, 0x1 ;  /* 0x00000001ff077424 */ /* 0x000fc600078e00ff */
[----:B------:R-:W-:Y:S02]  /*6c30*/  SEL R13, R6, R17, !P4 ;  /* 0x00000011060d7207 */ /* 0x000fe40006000000 */
[----:B------:R-:W-:-:S07]  /*6c40*/  SEL R6, R17, R6, !P4 ;  /* 0x0000000611067207 */ /* 0x000fce0006000000 */
.L_x_120:
[----:B------:R-:W-:Y:S05]  /*6c50*/  BSYNC B1 ;  /* 0x0000000000017941 */ /* 0x000fea0003800000 */
.L_x_119:
[----:B------:R-:W-:-:S13]  /*6c60*/  LOP3.LUT P0, RZ, R7, 0xff, RZ, 0xc0, !PT ;  /* 0x000000ff07ff7812 */ /* 0x000fda000780c0ff */
[----:B------:R-:W-:Y:S05]  /*6c70*/  @P0 BRA `(.L_x_123) ;  /* 0xfffffff400380947 */ /* 0x000fea000383ffff */
[----:B------:R-:W-:Y:S05]  /*6c80*/  BSYNC B0 ;  /* 0x0000000000007941 */ /* 0x000fea0003800000 */
.L_x_112:
[----:B------:R-:W-:-:S03]  /*6c90*/  UMOV UR8, 0xffffffff ;  /* 0xffffffff00087882 */ /* 0x000fc60000000000 */
[----:B------:R-:W-:Y:S05]  /*6ca0*/  BRA.DIV UR8, `(.L_x_124) ;  /* 0x0000001608c07947 */ /* 0x000fea000b800000 */
[----:B------:R-:W-:-:S13]  /*6cb0*/  ELECT P0, URZ, PT ;  /* 0x00000000003f782f */ /* 0x000fda0003800000 */
.L_x_171:
[----:B------:R-:W-:Y:S04]  /*6cc0*/  BSSY B0, `(.L_x_125) ;  /* 0x0000154000007945 */ /* 0x000fe80003800000 */
[----:B------:R-:W-:Y:S05]  /*6cd0*/  @!P0 BRA `(.L_x_126) ;  /* 0x0000001400488947 */ /* 0x000fea0003800000 */
[----:B------:R-:W-:-:S04]  /*6ce0*/  LOP3.LUT R2, R2, 0x2, RZ, 0xfc, !PT ;  /* 0x0000000202027812 */ /* 0x000fc800078efcff */
[----:B------:R-:W-:-:S13]  /*6cf0*/  ISETP.NE.AND P0, PT, R2, 0x3, PT ;  /* 0x000000030200780c */ /* 0x000fda0003f05270 */
[----:B------:R-:W-:Y:S05]  /*6d00*/  @!P0 BRA `(.L_x_127) ;  /* 0x0000000000048947 */ /* 0x000fea0003800000 */
[----:B------:R-:W-:Y:S01]  /*6d10*/  BPT.TRAP 0x1 ;  /* 0x000000040000795c */ /* 0x000fe20000300000 */
.L_x_127:
[----:B------:R-:W0:Y:S01]  /*6d20*/  S2R R5, SR_CgaCtaId ;  /* 0x0000000000057919 */ /* 0x000e220000008800 */
[----:B------:R-:W-:Y:S02]  /*6d30*/  MOV R0, 0x400 ;  /* 0x0000040000007802 */ /* 0x000fe40000000f00 */
[----:B------:R-:W-:Y:S02]  /*6d40*/  SHF.L.U32 R2, R3, 0x1f, RZ ;  /* 0x0000001f03027819 */ /* 0x000fe400000006ff */
[----:B0-----:R-:W-:-:S05]  /*6d50*/  LEA R5, R5, R0, 0x18 ;  /* 0x0000000005057211 */ /* 0x001fca00078ec0ff */
[----:B------:R-:W-:-:S04]  /*6d60*/  VIADD R5, R5, 0x128 ;  /* 0x0000012805057836 */ /* 0x000fc80000000000 */
[C---:B------:R-:W-:Y:S02]  /*6d70*/  IMAD R7, R12.reuse, 0x8, R5 ;  /* 0x000000080c077824 */ /* 0x040fe400078e0205 */
[----:B------:R-:W-:Y:S02]  /*6d80*/  VIADD R12, R12, 0x1 ;  /* 0x000000010c0c7836 */ /* 0x000fe40000000000 */
[----:B------:R-:W0:Y:S03]  /*6d90*/  SYNCS.PHASECHK.TRANS64.TRYWAIT P0, [R7+URZ], R2 ;  /* 0x00000002070075a7 */ /* 0x000e26000800017f */
[----:B------:R-:W-:-:S04]  /*6da0*/  ISETP.NE.AND P1, PT, R12, 0x25, PT ;  /* 0x000000250c00780c */ /* 0x000fc80003f25270 */
[----:B------:R-:W-:Y:S02]  /*6db0*/  SEL R0, RZ, 0x1, P1 ;  /* 0x00000001ff007807 */ /* 0x000fe40000800000 */
[----:B------:R-:W-:Y:S02]  /*6dc0*/  SEL R12, R12, RZ, P1 ;  /* 0x000000ff0c0c7207 */ /* 0x000fe40000800000 */
[----:B------:R-:W-:-:S03]  /*6dd0*/  LOP3.LUT R9, R3, R0, RZ, 0x3c, !PT ;  /* 0x0000000003097212 */ /* 0x000fc600078e3cff */
[----:B------:R-:W-:Y:S01]  /*6de0*/  IMAD R6, R12, 0x8, R5 ;  /* 0x000000080c067824 */ /* 0x000fe200078e0205 */
[----:B------:R-:W-:Y:S01]  /*6df0*/  SHF.L.U32 R3, R9, 0x1f, RZ ;  /* 0x0000001f09037819 */ /* 0x000fe200000006ff */
[----:B0-----:R-:W-:Y:S06]  /*6e00*/  @!P0 BRA `(.L_x_128) ;  /* 0x0000001400888947 */ /* 0x001fec0003800000 */
.L_x_172:
[----:B------:R-:W1:Y:S01]  /*6e10*/  SYNCS.PHASECHK.TRANS64.TRYWAIT P0, [R6+URZ], R3 ;  /* 0x00000003060075a7 */ /* 0x000e62000800017f */
[----:B------:R-:W-:-:S05]  /*6e20*/  VIADD R0, R12, 0x1 ;  /* 0x000000010c007836 */ /* 0x000fca0000000000 */
[----:B------:R-:W-:-:S04]  /*6e30*/  ISETP.NE.AND P1, PT, R0, 0x25, PT ;  /* 0x000000250000780c */ /* 0x000fc80003f25270 */
[----:B0-----:R-:W-:Y:S02]  /*6e40*/  SEL R2, RZ, 0x1, P1 ;  /* 0x00000001ff027807 */ /* 0x001fe40000800000 */
[----:B------:R-:W-:Y:S02]  /*6e50*/  SEL R0, R0, RZ, P1 ;  /* 0x000000ff00007207 */ /* 0x000fe40000800000 */
[----:B------:R-:W-:-:S03]  /*6e60*/  LOP3.LUT R9, R9, R2, RZ, 0x3c, !PT ;  /* 0x0000000209097212 */ /* 0x000fc600078e3cff */
[----:B------:R-:W-:Y:S01]  /*6e70*/  IMAD R7, R0, 0x8, R5 ;  /* 0x0000000800077824 */ /* 0x000fe200078e0205 */
[----:B------:R-:W-:Y:S01]  /*6e80*/  SHF.L.U32 R4, R9, 0x1f, RZ ;  /* 0x0000001f09047819 */ /* 0x000fe200000006ff */
[----:B-1----:R-:W-:Y:S06]  /*6e90*/  @!P0 BRA `(.L_x_129) ;  /* 0x0000001400788947 */ /* 0x002fec0003800000 */
.L_x_173:
[----:B------:R-:W1:Y:S01]  /*6ea0*/  SYNCS.PHASECHK.TRANS64.TRYWAIT P0, [R7+URZ], R4 ;  /* 0x00000004070075a7 */ /* 0x000e62000800017f */
[----:B------:R-:W-:-:S05]  /*6eb0*/  VIADD R0, R0, 0x1 ;  /* 0x0000000100007836 */ /* 0x000fca0000000000 */
[----:B------:R-:W-:-:S04]  /*6ec0*/  ISETP.NE.AND P1, PT, R0, 0x25, PT ;  /* 0x000000250000780c */ /* 0x000fc80003f25270 */
[----:B------:R-:W-:Y:S02]  /*6ed0*/  SEL R2, RZ, 0x1, P1 ;  /* 0x00000001ff027807 */ /* 0x000fe40000800000 */
[----:B------:R-:W-:Y:S02]  /*6ee0*/  SEL R0, R0, RZ, P1 ;  /* 0x000000ff00007207 */ /* 0x000fe40000800000 */
[----:B------:R-:W-:-:S03]  /*6ef0*/  LOP3.LUT R9, R9, R2, RZ, 0x3c, !PT ;  /* 0x0000000209097212 */ /* 0x000fc600078e3cff */
[----:B0-----:R-:W-:Y:S01]  /*6f00*/  IMAD R6, R0, 0x8, R5 ;  /* 0x0000000800067824 */ /* 0x001fe200078e0205 */
[----:B------:R-:W-:Y:S01]  /*6f10*/  SHF.L.U32 R3, R9, 0x1f, RZ ;  /* 0x0000001f09037819 */ /* 0x000fe200000006ff */
[----:B-1----:R-:W-:Y:S06]  /*6f20*/  @!P0 BRA `(.L_x_130) ;  /* 0x0000001400688947 */ /* 0x002fec0003800000 */
.L_x_174:
        /* <DEDUP_REMOVED lines=9> */
.L_x_175:
        /* <DEDUP_REMOVED lines=9> */
.L_x_176:
        /* <DEDUP_REMOVED lines=9> */
.L_x_177:
        /* <DEDUP_REMOVED lines=9> */
.L_x_178:
        /* <DEDUP_REMOVED lines=9> */
.L_x_179:
        /* <DEDUP_REMOVED lines=9> */
.L_x_180:
        /* <DEDUP_REMOVED lines=9> */
.L_x_181:
        /* <DEDUP_REMOVED lines=9> */
.L_x_182:
        /* <DEDUP_REMOVED lines=9> */
.L_x_183:
        /* <DEDUP_REMOVED lines=9> */
.L_x_184:
        /* <DEDUP_REMOVED lines=9> */
.L_x_185:
        /* <DEDUP_REMOVED lines=9> */
.L_x_186:
        /* <DEDUP_REMOVED lines=9> */
.L_x_187:
        /* <DEDUP_REMOVED lines=9> */
.L_x_188:
        /* <DEDUP_REMOVED lines=9> */
.L_x_189:
        /* <DEDUP_REMOVED lines=9> */
.L_x_190:
        /* <DEDUP_REMOVED lines=9> */
.L_x_191:
        /* <DEDUP_REMOVED lines=9> */
.L_x_192:
        /* <DEDUP_REMOVED lines=9> */
.L_x_193:
        /* <DEDUP_REMOVED lines=9> */
.L_x_194:
        /* <DEDUP_REMOVED lines=9> */
.L_x_195:
        /* <DEDUP_REMOVED lines=9> */
.L_x_196:
        /* <DEDUP_REMOVED lines=9> */
.L_x_197:
        /* <DEDUP_REMOVED lines=9> */
.L_x_198:
        /* <DEDUP_REMOVED lines=9> */
.L_x_199:
        /* <DEDUP_REMOVED lines=9> */
.L_x_200:
        /* <DEDUP_REMOVED lines=9> */
.L_x_201:
        /* <DEDUP_REMOVED lines=9> */
.L_x_202:
        /* <DEDUP_REMOVED lines=9> */
.L_x_203:
        /* <DEDUP_REMOVED lines=9> */
.L_x_204:
        /* <DEDUP_REMOVED lines=9> */
.L_x_205:
        /* <DEDUP_REMOVED lines=9> */
.L_x_206:
[----:B------:R-:W1:Y:S01]  /*8130*/  SYNCS.PHASECHK.TRANS64.TRYWAIT P0, [R6+URZ], R3 ;  /* 0x00000003060075a7 */ /* 0x000e62000800017f */
[----:B------:R-:W-:-:S05]  /*8140*/  VIADD R0, R0, 0x1 ;  /* 0x0000000100007836 */ /* 0x000fca0000000000 */
[----:B------:R-:W-:-:S04]  /*8150*/  ISETP.NE.AND P1, PT, R0, 0x25, PT ;  /* 0x000000250000780c */ /* 0x000fc80003f25270 */
[----:B------:R-:W-:Y:S02]  /*8160*/  SEL R2, RZ, 0x1, P1 ;  /* 0x00000001ff027807 */ /* 0x000fe40000800000 */
[----:B------:R-:W-:Y:S02]  /*8170*/  SEL R0, R0, RZ, P1 ;  /* 0x000000ff00007207 */ /* 0x000fe40000800000 */
[----:B------:R-:W-:Y:S01]  /*8180*/  LOP3.LUT R2, R9, R2, RZ, 0x3c, !PT ;  /* 0x0000000209027212 */ /* 0x000fe200078e3cff */
[----:B-1----:R-:W-:Y:S06]  /*8190*/  @!P0 BRA `(.L_x_163) ;  /* 0x0000000c00608947 */ /* 0x002fec0003800000 */
.L_x_207:
[----:B------:R-:W-:Y:S01]  /*81a0*/  IMAD R5, R0, 0x8, R5 ;  /* 0x0000000800057824 */ /* 0x000fe200078e0205 */
[----:B------:R-:W-:-:S07]  /*81b0*/  SHF.L.U32 R0, R2, 0x1f, RZ ;  /* 0x0000001f02007819 */ /* 0x000fce00000006ff */
.L_x_164:
[----:B--2---:R2:W3:Y:S02]  /*81c0*/  SYNCS.PHASECHK.TRANS64.TRYWAIT P0, [R5+URZ], R0 ;  /* 0x00000000050075a7 */ /* 0x0044e4000800017f */
[----:B---3--:R-:W-:Y:S05]  /*81d0*/  @!P0 NANOSLEEP.SYNCS 0x989680 ;  /* 0x009896800000895d */ /* 0x008fea0003900000 */
[----:B------:R-:W3:Y:S02]  /*81e0*/  @!P0 SYNCS.PHASECHK.TRANS64 P0, [R5+URZ], R0 ;  /* 0x00000000050085a7 */ /* 0x000ee4000800007f */
[----:B---3--:R-:W-:Y:S05]  /*81f0*/  @!P0 BRA `(.L_x_164) ;  /* 0xfffffffc00f08947 */ /* 0x008fea000383ffff */
.L_x_126:
[----:B------:R-:W-:Y:S05]  /*8200*/  BSYNC B0 ;  /* 0x0000000000007941 */ /* 0x000fea0003800000 */
.L_x_125:
[----:B------:R-:W-:Y:S05]  /*8210*/  EXIT ;  /* 0x000000000000794d */ /* 0x000fea0003800000 */
.L_x_22:
[----:B-1----:R-:W-:-:S04]  /*8220*/  IMAD.U32 R9, RZ, RZ, UR6 ;  /* 0x00000006ff097e24 */ /* 0x002fc8000f8e00ff */
[----:B------:R1:W3:Y:S03]  /*8230*/  SYNCS.PHASECHK.TRANS64.TRYWAIT P0, [R9+URZ], R8 ;  /* 0x00000008090075a7 */ /* 0x0002e6000800017f */
[----:B---3--:R-:W-:Y:S05]  /*8240*/  @!P0 NANOSLEEP.SYNCS 0x989680 ;  /* 0x009896800000895d */ /* 0x008fea0003900000 */
[----:B------:R-:W3:Y:S02]  /*8250*/  @!P0 SYNCS.PHASECHK.TRANS64 P0, [R9+URZ], R8 ;  /* 0x00000008090085a7 */ /* 0x000ee4000800007f */
[----:B---3--:R-:W-:Y:S05]  /*8260*/  @!P0 BRA `(.L_x_22) ;  /* 0xfffffffc00ec8947 */ /* 0x008fea000383ffff */
[----:B------:R-:W-:Y:S05]  /*8270*/  BRA `(.L_x_21) ;  /* 0xffffff9400f47947 */ /* 0x000fea000383ffff */
.L_x_28:
[----:B-1----:R-:W-:-:S04]  /*8280*/  IMAD.U32 R11, RZ, RZ, UR12 ;  /* 0x0000000cff0b7e24 */ /* 0x002fc8000f8e00ff */
[----:B------:R1:W3:Y:S03]  /*8290*/  SYNCS.PHASECHK.TRANS64.TRYWAIT P0, [R11+URZ], R10 ;  /* 0x0000000a0b0075a7 */ /* 0x0002e6000800017f */
[----:B---3--:R-:W-:Y:S05]  /*82a0*/  @!P0 NANOSLEEP.SYNCS 0x989680 ;  /* 0x009896800000895d */ /* 0x008fea0003900000 */
[----:B------:R-:W3:Y:S02]  /*82b0*/  @!P0 SYNCS.PHASECHK.TRANS64 P0, [R11+URZ], R10 ;  /* 0x0000000a0b0085a7 */ /* 0x000ee4000800007f */
[----:B---3--:R-:W-:Y:S05]  /*82c0*/  @!P0 BRA `(.L_x_28) ;  /* 0xfffffffc00ec8947 */ /* 0x008fea000383ffff */
[----:B------:R-:W-:Y:S05]  /*82d0*/  BRA `(.L_x_27) ;  /* 0xffffff9c00687947 */ /* 0x000fea000383ffff */
.L_x_113:
[----:B------:R-:W-:Y:S01]  /*82e0*/  BSSY B1, `(.L_x_165) ;  /* 0x0000006000017945 */ /* 0x000fe20003800000 */
[----:B------:R-:W-:-:S07]  /*82f0*/  IMAD.MOV.U32 R7, RZ, RZ, -0x1 ;  /* 0xffffffffff077424 */ /* 0x000fce00078e00ff */
[----:B------:R-:W-:Y:S05]  /*8300*/  WARPSYNC.COLLECTIVE R7, `(.L_x_166) ;  /* 0x00000000070c7348 */ /* 0x000fea0003c00000 */
[----:B------:R-:W-:Y:S02]  /*8310*/  ELECT P0, UR62, PT ;  /* 0x00000000003e782f */ /* 0x000fe40003800000 */
[----:B------:R-:W-:Y:S01]  /*8320*/  MOV R7, UR62 ;  /* 0x0000003e00077c02 */ /* 0x000fe20008000f00 */
[----:B------:R-:W-:Y:S10]  /*8330*/  ENDCOLLECTIVE ;  /* 0x000000000000791b */ /* 0x000ff40003800000 */
.L_x_166:
[----:B------:R-:W-:Y:S05]  /*8340*/  BSYNC B1 ;  /* 0x0000000000017941 */ /* 0x000fea0003800000 */
.L_x_165:
[----:B------:R-:W-:Y:S05]  /*8350*/  BRA `(.L_x_167) ;  /* 0xffffffdc008c7947 */ /* 0x000fea000383ffff */
.L_x_116:
[----:B0-----:R0:W1:Y:S02]  /*8360*/  SYNCS.PHASECHK.TRANS64.TRYWAIT P0, [R18+URZ+0x128], R9 ;  /* 0x00012809120075a7 */ /* 0x001064000800017f */
[----:B-1----:R-:W-:Y:S05]  /*8370*/  @!P0 NANOSLEEP.SYNCS 0x989680 ;  /* 0x009896800000895d */ /* 0x002fea0003900000 */
[----:B------:R-:W1:Y:S02]  /*8380*/  @!P0 SYNCS.PHASECHK.TRANS64 P0, [R18+URZ+0x128], R9 ;  /* 0x00012809120085a7 */ /* 0x000e64000800007f */
[----:B-1----:R-:W-:Y:S05]  /*8390*/  @!P0 BRA `(.L_x_116) ;  /* 0xfffffffc00f08947 */ /* 0x002fea000383ffff */
[----:B------:R-:W-:Y:S05]  /*83a0*/  BRA `(.L_x_168) ;  /* 0xffffffdc00c87947 */ /* 0x000fea000383ffff */
.L_x_124:
[----:B------:R-:W-:Y:S01]  /*83b0*/  BSSY B0, `(.L_x_169) ;  /* 0x0000006000007945 */ /* 0x000fe20003800000 */
[----:B------:R-:W-:-:S07]  /*83c0*/  IMAD.MOV.U32 R7, RZ, RZ, -0x1 ;  /* 0xffffffffff077424 */ /* 0x000fce00078e00ff */
[----:B------:R-:W-:Y:S05]  /*83d0*/  WARPSYNC.COLLECTIVE R7, `(.L_x_170) ;  /* 0x00000000070c7348 */ /* 0x000fea0003c00000 */
[----:B------:R-:W-:Y:S02]  /*83e0*/  ELECT P0, UR62, PT ;  /* 0x00000000003e782f */ /* 0x000fe40003800000 */
[----:B------:R-:W-:Y:S01]  /*83f0*/  MOV R7, UR62 ;  /* 0x0000003e00077c02 */ /* 0x000fe20008000f00 */
[----:B------:R-:W-:Y:S10]  /*8400*/  ENDCOLLECTIVE ;  /* 0x000000000000791b */ /* 0x000ff40003800000 */
.L_x_170:
[----:B------:R-:W-:Y:S05]  /*8410*/  BSYNC B0 ;  /* 0x0000000000007941 */ /* 0x000fea0003800000 */
.L_x_169:
[----:B------:R-:W-:Y:S05]  /*8420*/  BRA `(.L_x_171) ;  /* 0xffffffe800247947 */ /* 0x000fea000383ffff */
.L_x_128:
[----:B0-----:R0:W1:Y:S02]  /*8430*/  SYNCS.PHASECHK.TRANS64.TRYWAIT P0, [R7+URZ], R2 ;  /* 0x00000002070075a7 */ /* 0x001064000800017f */
[----:B-1----:R-:W-:Y:S05]  /*8440*/  @!P0 NANOSLEEP.SYNCS 0x989680 ;  /* 0x009896800000895d */ /* 0x002fea0003900000 */
[----:B------:R-:W1:Y:S02]  /*8450*/  @!P0 SYNCS.PHASECHK.TRANS64 P0, [R7+URZ], R2 ;  /* 0x00000002070085a7 */ /* 0x000e64000800007f */
[----:B-1----:R-:W-:Y:S05]  /*8460*/  @!P0 BRA `(.L_x_128) ;  /* 0xfffffffc00f08947 */ /* 0x002fea000383ffff */
[----:B------:R-:W-:Y:S05]  /*8470*/  BRA `(.L_x_172) ;  /* 0xffffffe800647947 */ /* 0x000fea000383ffff */
.L_x_129:
[----:B0-----:R0:W1:Y:S02]  /*8480*/  SYNCS.PHASECHK.TRANS64.TRYWAIT P0, [R6+URZ], R3 ;  /* 0x00000003060075a7 */ /* 0x001064000800017f */
[----:B-1----:R-:W-:Y:S05]  /*8490*/  @!P0 NANOSLEEP.SYNCS 0x989680 ;  /* 0x009896800000895d */ /* 0x002fea0003900000 */
[----:B------:R-:W1:Y:S02]  /*84a0*/  @!P0 SYNCS.PHASECHK.TRANS64 P0, [R6+URZ], R3 ;  /* 0x00000003060085a7 */ /* 0x000e64000800007f */
[----:B-1----:R-:W-:Y:S05]  /*84b0*/  @!P0 BRA `(.L_x_129) ;  /* 0xfffffffc00f08947 */ /* 0x002fea000383ffff */
[----:B------:R-:W-:Y:S05]  /*84c0*/  BRA `(.L_x_173) ;  /* 0xffffffe800747947 */ /* 0x000fea000383ffff */
.L_x_130:
[----:B0-----:R0:W1:Y:S02]  /*84d0*/  SYNCS.PHASECHK.TRANS64.TRYWAIT P0, [R7+URZ], R4 ;  /* 0x00000004070075a7 */ /* 0x001064000800017f */
[----:B-1----:R-:W-:Y:S05]  /*84e0*/  @!P0 NANOSLEEP.SYNCS 0x989680 ;  /* 0x009896800000895d */ /* 0x002fea0003900000 */
[----:B------:R-:W1:Y:S02]  /*84f0*/  @!P0 SYNCS.PHASECHK.TRANS64 P0, [R7+URZ], R4 ;  /* 0x00000004070085a7 */ /* 0x000e64000800007f */
[----:B-1----:R-:W-:Y:S05]  /*8500*/  @!P0 BRA `(.L_x_130) ;  /* 0xfffffffc00f08947 */ /* 0x002fea000383ffff */
[----:B------:R-:W-:Y:S05]  /*8510*/  BRA `(.L_x_174) ;  /* 0xffffffe800847947 */ /* 0x000fea000383ffff */
.L_x_131:
[----:B0-----:R0:W1:Y:S02]  /*8520*/  SYNCS.PHASECHK.TRANS64.TRYWAIT P0, [R6+URZ], R3 ;  /* 0x00000003060075a7 */ /* 0x001064000800017f */
[----:B-1----:R-:W-:Y:S05]  /*8530*/  @!P0 NANOSLEEP.SYNCS 0x989680 ;  /* 0x009896800000895d */ /* 0x002fea0003900000 */
[----:B------:R-:W1:Y:S02]  /*8540*/  @!P0 SYNCS.PHASECHK.TRANS64 P0, [R6+URZ], R3 ;  /* 0x00000003060085a7 */ /* 0x000e64000800007f */
[----:B-1----:R-:W-:Y:S05]  /*8550*/  @!P0 BRA `(.L_x_131) ;  /* 0xfffffffc00f08947 */ /* 0x002fea000383ffff */
[----:B------:R-:W-:Y:S05]  /*8560*/  BRA `(.L_x_175) ;  /* 0xffffffe800947947 */ /* 0x000fea000383ffff */
.L_x_132:
[----:B0-----:R0:W1:Y:S02]  /*8570*/  SYNCS.PHASECHK.TRANS64.TRYWAIT P0, [R7+URZ], R4 ;  /* 0x00000004070075a7 */ /* 0x001064000800017f */
[----:B-1----:R-:W-:Y:S05]  /*8580*/  @!P0 NANOSLEEP.SYNCS 0x989680 ;  /* 0x009896800000895d */ /* 0x002fea0003900000 */
[----:B------:R-:W1:Y:S02]  /*8590*/  @!P0 SYNCS.PHASECHK.TRANS64 P0, [R7+URZ], R4 ;  /* 0x00000004070085a7 */ /* 0x000e64000800007f */
[----:B-1----:R-:W-:Y:S05]  /*85a0*/  @!P0 BRA `(.L_x_132) ;  /* 0xfffffffc00f08947 */ /* 0x002fea000383ffff */
[----:B------:R-:W-:Y:S05]  /*85b0*/  BRA `(.L_x_176) ;  /* 0xffffffe800a47947 */ /* 0x000fea000383ffff */
.L_x_133:
[----:B0-----:R0:W1:Y:S02]  /*85c0*/  SYNCS.PHASECHK.TRANS64.TRYWAIT P0, [R6+URZ], R3 ;  /* 0x00000003060075a7 */ /* 0x001064000800017f */
[----:B-1----:R-:W-:Y:S05]  /*85d0*/  @!P0 NANOSLEEP.SYNCS 0x989680 ;  /* 0x009896800000895d */ /* 0x002fea0003900000 */
[----:B------:R-:W1:Y:S02]  /*85e0*/  @!P0 SYNCS.PHASECHK.TRANS64 P0, [R6+URZ], R3 ;  /* 0x00000003060085a7 */ /* 0x000e64000800007f */
[----:B-1----:R-:W-:Y:S05]  /*85f0*/  @!P0 BRA `(.L_x_133) ;  /* 0xfffffffc00f08947 */ /* 0x002fea000383ffff */
[----:B------:R-:W-:Y:S05]  /*8600*/  BRA `(.L_x_177) ;  /* 0xffffffe800b47947 */ /* 0x000fea000383ffff */
.L_x_134:
[----:B0-----:R0:W1:Y:S02]  /*8610*/  SYNCS.PHASECHK.TRANS64.TRYWAIT P0, [R7+URZ], R4 ;  /* 0x00000004070075a7 */ /* 0x001064000800017f */
[----:B-1----:R-:W-:Y:S05]  /*8620*/  @!P0 NANOSLEEP.SYNCS 0x989680 ;  /* 0x009896800000895d */ /* 0x002fea0003900000 */
[----:B------:R-:W1:Y:S02]  /*8630*/  @!P0 SYNCS.PHASECHK.TRANS64 P0, [R7+URZ], R4 ;  /* 0x00000004070085a7 */ /* 0x000e64000800007f */
[----:B-1----:R-:W-:Y:S05]  /*8640*/  @!P0 BRA `(.L_x_134) ;  /* 0xfffffffc00f08947 */ /* 0x002fea000383ffff */
[----:B------:R-:W-:Y:S05]  /*8650*/  BRA `(.L_x_178) ;  /* 0xffffffe800c47947 */ /* 0x000fea000383ffff */
.L_x_135:
[----:B0-----:R0:W1:Y:S02]  /*8660*/  SYNCS.PHASECHK.TRANS64.TRYWAIT P0, [R6+URZ], R3 ;  /* 0x00000003060075a7 */ /* 0x001064000800017f */
[----:B-1----:R-:W-:Y:S05]  /*8670*/  @!P0 NANOSLEEP.SYNCS 0x989680 ;  /* 0x009896800000895d */ /* 0x002fea0003900000 */
[----:B------:R-:W1:Y:S02]  /*8680*/  @!P0 SYNCS.PHASECHK.TRANS64 P0, [R6+URZ], R3 ;  /* 0x00000003060085a7 */ /* 0x000e64000800007f */
[----:B-1----:R-:W-:Y:S05]  /*8690*/  @!P0 BRA `(.L_x_135) ;  /* 0xfffffffc00f08947 */ /* 0x002fea000383ffff */
[----:B------:R-:W-:Y:S05]  /*86a0*/  BRA `(.L_x_179) ;  /* 0xffffffe800d47947 */ /* 0x000fea000383ffff */
.L_x_136:
[----:B0-----:R0:W1:Y:S02]  /*86b0*/  SYNCS.PHASECHK.TRANS64.TRYWAIT P0, [R7+URZ], R4 ;  /* 0x00000004070075a7 */ /* 0x001064000800017f */
[----:B-1----:R-:W-:Y:S05]  /*86c0*/  @!P0 NANOSLEEP.SYNCS 0x989680 ;  /* 0x009896800000895d */ /* 0x002fea0003900000 */
[----:B------:R-:W1:Y:S02]  /*86d0*/  @!P0 SYNCS.PHASECHK.TRANS64 P0, [R7+URZ], R4 ;  /* 0x00000004070085a7 */ /* 0x000e64000800007f */
[----:B-1----:R-:W-:Y:S05]  /*86e0*/  @!P0 BRA `(.L_x_136) ;  /* 0xfffffffc00f08947 */ /* 0x002fea000383ffff */
[----:B------:R-:W-:Y:S05]  /*86f0*/  BRA `(.L_x_180) ;  /* 0xffffffe800e47947 */ /* 0x000fea000383ffff */
.L_x_137:
[----:B0-----:R0:W1:Y:S02]  /*8700*/  SYNCS.PHASECHK.TRANS64.TRYWAIT P0, [R6+URZ], R3 ;  /* 0x00000003060075a7 */ /* 0x001064000800017f */
[----:B-1----:R-:W-:Y:S05]  /*8710*/  @!P0 NANOSLEEP.SYNCS 0x989680 ;  /* 0x009896800000895d */ /* 0x002fea0003900000 */
[----:B------:R-:W1:Y:S02]  /*8720*/  @!P0 SYNCS.PHASECHK.TRANS64 P0, [R6+URZ], R3 ;  /* 0x00000003060085a7 */ /* 0x000e64000800007f */
[----:B-1----:R-:W-:Y:S05]  /*8730*/  @!P0 BRA `(.L_x_137) ;  /* 0xfffffffc00f08947 */ /* 0x002fea000383ffff */
[----:B------:R-:W-:Y:S05]  /*8740*/  BRA `(.L_x_181) ;  /* 0xffffffe800f47947 */ /* 0x000fea000383ffff */
.L_x_138:
[----:B0-----:R0:W1:Y:S02]  /*8750*/  SYNCS.PHASECHK.TRANS64.TRYWAIT P0, [R7+URZ], R4 ;  /* 0x00000004070075a7 */ /* 0x001064000800017f */
[----:B-1----:R-:W-:Y:S05]  /*8760*/  @!P0 NANOSLEEP.SYNCS 0x989680 ;  /* 0x009896800000895d */ /* 0x002fea0003900000 */
[----:B------:R-:W1:Y:S02]  /*8770*/  @!P0 SYNCS.PHASECHK.TRANS64 P0, [R7+URZ], R4 ;  /* 0x00000004070085a7 */ /* 0x000e64000800007f */
[----:B-1----:R-:W-:Y:S05]  /*8780*/  @!P0 BRA `(.L_x_138) ;  /* 0xfffffffc00f08947 */ /* 0x002fea000383ffff */
[----:B------:R-:W-:Y:S05]  /*8790*/  BRA `(.L_x_182) ;  /* 0xffffffec00047947 */ /* 0x000fea000383ffff */
.L_x_139:
[----:B0-----:R0:W1:Y:S02]  /*87a0*/  SYNCS.PHASECHK.TRANS64.TRYWAIT P0, [R6+URZ], R3 ;  /* 0x00000003060075a7 */ /* 0x001064000800017f */
[----:B-1----:R-:W-:Y:S05]  /*87b0*/  @!P0 NANOSLEEP.SYNCS 0x989680 ;  /* 0x009896800000895d */ /* 0x002fea0003900000 */
[----:B------:R-:W1:Y:S02]  /*87c0*/  @!P0 SYNCS.PHASECHK.TRANS64 P0, [R6+URZ], R3 ;  /* 0x00000003060085a7 */ /* 0x000e64000800007f */
[----:B-1----:R-:W-:Y:S05]  /*87d0*/  @!P0 BRA `(.L_x_139) ;  /* 0xfffffffc00f08947 */ /* 0x002fea000383ffff */
[----:B------:R-:W-:Y:S05]  /*87e0*/  BRA `(.L_x_183) ;  /* 0xffffffec00147947 */ /* 0x000fea000383ffff */
.L_x_140:
[----:B0-----:R0:W1:Y:S02]  /*87f0*/  SYNCS.PHASECHK.TRANS64.TRYWAIT P0, [R7+URZ], R4 ;  /* 0x00000004070075a7 */ /* 0x001064000800017f */
[----:B-1----:R-:W-:Y:S05]  /*8800*/  @!P0 NANOSLEEP.SYNCS 0x989680 ;  /* 0x009896800000895d */ /* 0x002fea0003900000 */
[----:B------:R-:W1:Y:S02]  /*8810*/  @!P0 SYNCS.PHASECHK.TRANS64 P0, [R7+URZ], R4 ;  /* 0x00000004070085a7 */ /* 0x000e64000800007f */
[----:B-1----:R-:W-:Y:S05]  /*8820*/  @!P0 BRA `(.L_x_140) ;  /* 0xfffffffc00f08947 */ /* 0x002fea000383ffff */
[----:B------:R-:W-:Y:S05]  /*8830*/  BRA `(.L_x_184) ;  /* 0xffffffec00247947 */ /* 0x000fea000383ffff */
.L_x_141:
[----:B0-----:R0:W1:Y:S02]  /*8840*/  SYNCS.PHASECHK.TRANS64.TRYWAIT P0, [R6+URZ], R3 ;  /* 0x00000003060075a7 */ /* 0x001064000800017f */
[----:B-1----:R-:W-:Y:S05]  /*8850*/  @!P0 NANOSLEEP.SYNCS 0x989680 ;  /* 0x009896800000895d */ /* 0x002fea0003900000 */
[----:B------:R-:W1:Y:S02]  /*8860*/  @!P0 SYNCS.PHASECHK.TRANS64 P0, [R6+URZ], R3 ;  /* 0x00000003060085a7 */ /* 0x000e64000800007f */
[----:B-1----:R-:W-:Y:S05]  /*8870*/  @!P0 BRA `(.L_x_141) ;  /* 0xfffffffc00f08947 */ /* 0x002fea000383ffff */
[----:B------:R-:W-:Y:S05]  /*8880*/  BRA `(.L_x_185) ;  /* 0xffffffec00347947 */ /* 0x000fea000383ffff */
.L_x_142:
[----:B0-----:R0:W1:Y:S02]  /*8890*/  SYNCS.PHASECHK.TRANS64.TRYWAIT P0, [R7+URZ], R4 ;  /* 0x00000004070075a7 */ /* 0x001064000800017f */
[----:B-1----:R-:W-:Y:S05]  /*88a0*/  @!P0 NANOSLEEP.SYNCS 0x989680 ;  /* 0x009896800000895d */ /* 0x002fea0003900000 */
[----:B------:R-:W1:Y:S02]  /*88b0*/  @!P0 SYNCS.PHASECHK.TRANS64 P0, [R7+URZ], R4 ;  /* 0x00000004070085a7 */ /* 0x000e64000800007f */
[----:B-1----:R-:W-:Y:S05]  /*88c0*/  @!P0 BRA `(.L_x_142) ;  /* 0xfffffffc00f08947 */ /* 0x002fea000383ffff */
[----:B------:R-:W-:Y:S05]  /*88d0*/  BRA `(.L_x_186) ;  /* 0xffffffec00447947 */ /* 0x000fea000383ffff */
.L_x_143:
[----:B0-----:R0:W1:Y:S02]  /*88e0*/  SYNCS.PHASECHK.TRANS64.TRYWAIT P0, [R6+URZ], R3 ;  /* 0x00000003060075a7 */ /* 0x001064000800017f */
[----:B-1----:R-:W-:Y:S05]  /*88f0*/  @!P0 NANOSLEEP.SYNCS 0x989680 ;  /* 0x009896800000895d */ /* 0x002fea0003900000 */
[----:B------:R-:W1:Y:S02]  /*8900*/  @!P0 SYNCS.PHASECHK.TRANS64 P0, [R6+URZ], R3 ;  /* 0x00000003060085a7 */ /* 0x000e64000800007f */
[----:B-1----:R-:W-:Y:S05]  /*8910*/  @!P0 BRA `(.L_x_143) ;  /* 0xfffffffc00f08947 */ /* 0x002fea000383ffff */
[----:B------:R-:W-:Y:S05]  /*8920*/  BRA `(.L_x_187) ;  /* 0xffffffec00547947 */ /* 0x000fea000383ffff */
.L_x_144:
[----:B0-----:R0:W1:Y:S02]  /*8930*/  SYNCS.PHASECHK.TRANS64.TRYWAIT P0, [R7+URZ], R4 ;  /* 0x00000004070075a7 */ /* 0x001064000800017f */
[----:B-1----:R-:W-:Y:S05]  /*8940*/  @!P0 NANOSLEEP.SYNCS 0x989680 ;  /* 0x009896800000895d */ /* 0x002fea0003900000 */
[----:B------:R-:W1:Y:S02]  /*8950*/  @!P0 SYNCS.PHASECHK.TRANS64 P0, [R7+URZ], R4 ;  /* 0x00000004070085a7 */ /* 0x000e64000800007f */
[----:B-1----:R-:W-:Y:S05]  /*8960*/  @!P0 BRA `(.L_x_144) ;  /* 0xfffffffc00f08947 */ /* 0x002fea000383ffff */
[----:B------:R-:W-:Y:S05]  /*8970*/  BRA `(.L_x_188) ;  /* 0xffffffec00647947 */ /* 0x000fea000383ffff */
.L_x_145:
[----:B0-----:R0:W1:Y:S02]  /*8980*/  SYNCS.PHASECHK.TRANS64.TRYWAIT P0, [R6+URZ], R3 ;  /* 0x00000003060075a7 */ /* 0x001064000800017f */
[----:B-1----:R-:W-:Y:S05]  /*8990*/  @!P0 NANOSLEEP.SYNCS 0x989680 ;  /* 0x009896800000895d */ /* 0x002fea0003900000 */
[----:B------:R-:W1:Y:S02]  /*89a0*/  @!P0 SYNCS.PHASECHK.TRANS64 P0, [R6+URZ], R3 ;  /* 0x00000003060085a7 */ /* 0x000e64000800007f */
[----:B-1----:R-:W-:Y:S05]  /*89b0*/  @!P0 BRA `(.L_x_145) ;  /* 0xfffffffc00f08947 */ /* 0x002fea000383ffff */
[----:B------:R-:W-:Y:S05]  /*89c0*/  BRA `(.L_x_189) ;  /* 0xffffffec00747947 */ /* 0x000fea000383ffff */
.L_x_146:
[----:B0-----:R0:W1:Y:S02]  /*89d0*/  SYNCS.PHASECHK.TRANS64.TRYWAIT P0, [R7+URZ], R4 ;  /* 0x00000004070075a7 */ /* 0x001064000800017f */
[----:B-1----:R-:W-:Y:S05]  /*89e0*/  @!P0 NANOSLEEP.SYNCS 0x989680 ;  /* 0x009896800000895d */ /* 0x002fea0003900000 */
[----:B------:R-:W1:Y:S02]  /*89f0*/  @!P0 SYNCS.PHASECHK.TRANS64 P0, [R7+URZ], R4 ;  /* 0x00000004070085a7 */ /* 0x000e64000800007f */
[----:B-1----:R-:W-:Y:S05]  /*8a00*/  @!P0 BRA `(.L_x_146) ;  /* 0xfffffffc00f08947 */ /* 0x002fea000383ffff */
[----:B------:R-:W-:Y:S05]  /*8a10*/  BRA `(.L_x_190) ;  /* 0xffffffec00847947 */ /* 0x000fea000383ffff */
.L_x_147:
[----:B0-----:R0:W1:Y:S02]  /*8a20*/  SYNCS.PHASECHK.TRANS64.TRYWAIT P0, [R6+URZ], R3 ;  /* 0x00000003060075a7 */ /* 0x001064000800017f */
[----:B-1----:R-:W-:Y:S05]  /*8a30*/  @!P0 NANOSLEEP.SYNCS 0x989680 ;  /* 0x009896800000895d */ /* 0x002fea0003900000 */
[----:B------:R-:W1:Y:S02]  /*8a40*/  @!P0 SYNCS.PHASECHK.TRANS64 P0, [R6+URZ], R3 ;  /* 0x00000003060085a7 */ /* 0x000e64000800007f */
[----:B-1----:R-:W-:Y:S05]  /*8a50*/  @!P0 BRA `(.L_x_147) ;  /* 0xfffffffc00f08947 */ /* 0x002fea000383ffff */
[----:B------:R-:W-:Y:S05]  /*8a60*/  BRA `(.L_x_191) ;  /* 0xffffffec00947947 */ /* 0x000fea000383ffff */
.L_x_148:
[----:B0-----:R0:W1:Y:S02]  /*8a70*/  SYNCS.PHASECHK.TRANS64.TRYWAIT P0, [R7+URZ], R4 ;  /* 0x00000004070075a7 */ /* 0x001064000800017f */
[----:B-1----:R-:W-:Y:S05]  /*8a80*/  @!P0 NANOSLEEP.SYNCS 0x989680 ;  /* 0x009896800000895d */ /* 0x002fea0003900000 */
[----:B------:R-:W1:Y:S02]  /*8a90*/  @!P0 SYNCS.PHASECHK.TRANS64 P0, [R7+URZ], R4 ;  /* 0x00000004070085a7 */ /* 0x000e64000800007f */
[----:B-1----:R-:W-:Y:S05]  /*8aa0*/  @!P0 BRA `(.L_x_148) ;  /* 0xfffffffc00f08947 */ /* 0x002fea000383ffff */
[----:B------:R-:W-:Y:S05]  /*8ab0*/  BRA `(.L_x_192) ;  /* 0xffffffec00a47947 */ /* 0x000fea000383ffff */
.L_x_149:
[----:B0-----:R0:W1:Y:S02]  /*8ac0*/  SYNCS.PHASECHK.TRANS64.TRYWAIT P0, [R6+URZ], R3 ;  /* 0x00000003060075a7 */ /* 0x001064000800017f */
[----:B-1----:R-:W-:Y:S05]  /*8ad0*/  @!P0 NANOSLEEP.SYNCS 0x989680 ;  /* 0x009896800000895d */ /* 0x002fea0003900000 */
[----:B------:R-:W1:Y:S02]  /*8ae0*/  @!P0 SYNCS.PHASECHK.TRANS64 P0, [R6+URZ], R3 ;  /* 0x00000003060085a7 */ /* 0x000e64000800007f */
[----:B-1----:R-:W-:Y:S05]  /*8af0*/  @!P0 BRA `(.L_x_149) ;  /* 0xfffffffc00f08947 */ /* 0x002fea000383ffff */
[----:B------:R-:W-:Y:S05]  /*8b00*/  BRA `(.L_x_193) ;  /* 0xffffffec00b47947 */ /* 0x000fea000383ffff */
.L_x_150:
[----:B0-----:R0:W1:Y:S02]  /*8b10*/  SYNCS.PHASECHK.TRANS64.TRYWAIT P0, [R7+URZ], R4 ;  /* 0x00000004070075a7 */ /* 0x001064000800017f */
[----:B-1----:R-:W-:Y:S05]  /*8b20*/  @!P0 NANOSLEEP.SYNCS 0x989680 ;  /* 0x009896800000895d */ /* 0x002fea0003900000 */
[----:B------:R-:W1:Y:S02]  /*8b30*/  @!P0 SYNCS.PHASECHK.TRANS64 P0, [R7+URZ], R4 ;  /* 0x00000004070085a7 */ /* 0x000e64000800007f */
[----:B-1----:R-:W-:Y:S05]  /*8b40*/  @!P0 BRA `(.L_x_150) ;  /* 0xfffffffc00f08947 */ /* 0x002fea000383ffff */
[----:B------:R-:W-:Y:S05]  /*8b50*/  BRA `(.L_x_194) ;  /* 0xffffffec00c47947 */ /* 0x000fea000383ffff */
.L_x_151:
[----:B0-----:R0:W1:Y:S02]  /*8b60*/  SYNCS.PHASECHK.TRANS64.TRYWAIT P0, [R6+URZ], R3 ;  /* 0x00000003060075a7 */ /* 0x001064000800017f */
[----:B-1----:R-:W-:Y:S05]  /*8b70*/  @!P0 NANOSLEEP.SYNCS 0x989680 ;  /* 0x009896800000895d */ /* 0x002fea0003900000 */
[----:B------:R-:W1:Y:S02]  /*8b80*/  @!P0 SYNCS.PHASECHK.TRANS64 P0, [R6+URZ], R3 ;  /* 0x00000003060085a7 */ /* 0x000e64000800007f */
[----:B-1----:R-:W-:Y:S05]  /*8b90*/  @!P0 BRA `(.L_x_151) ;  /* 0xfffffffc00f08947 */ /* 0x002fea000383ffff */
[----:B------:R-:W-:Y:S05]  /*8ba0*/  BRA `(.L_x_195) ;  /* 0xffffffec00d47947 */ /* 0x000fea000383ffff */
.L_x_152:
[----:B0-----:R0:W1:Y:S02]  /*8bb0*/  SYNCS.PHASECHK.TRANS64.TRYWAIT P0, [R7+URZ], R4 ;  /* 0x00000004070075a7 */ /* 0x001064000800017f */
[----:B-1----:R-:W-:Y:S05]  /*8bc0*/  @!P0 NANOSLEEP.SYNCS 0x989680 ;  /* 0x009896800000895d */ /* 0x002fea0003900000 */
[----:B------:R-:W1:Y:S02]  /*8bd0*/  @!P0 SYNCS.PHASECHK.TRANS64 P0, [R7+URZ], R4 ;  /* 0x00000004070085a7 */ /* 0x000e64000800007f */
[----:B-1----:R-:W-:Y:S05]  /*8be0*/  @!P0 BRA `(.L_x_152) ;  /* 0xfffffffc00f08947 */ /* 0x002fea000383ffff */
[----:B------:R-:W-:Y:S05]  /*8bf0*/  BRA `(.L_x_196) ;  /* 0xffffffec00e47947 */ /* 0x000fea000383ffff */
.L_x_153:
[----:B0-----:R0:W1:Y:S02]  /*8c00*/  SYNCS.PHASECHK.TRANS64.TRYWAIT P0, [R6+URZ], R3 ;  /* 0x00000003060075a7 */ /* 0x001064000800017f */
[----:B-1----:R-:W-:Y:S05]  /*8c10*/  @!P0 NANOSLEEP.SYNCS 0x989680 ;  /* 0x009896800000895d */ /* 0x002fea0003900000 */
[----:B------:R-:W1:Y:S02]  /*8c20*/  @!P0 SYNCS.PHASECHK.TRANS64 P0, [R6+URZ], R3 ;  /* 0x00000003060085a7 */ /* 0x000e64000800007f */
[----:B-1----:R-:W-:Y:S05]  /*8c30*/  @!P0 BRA `(.L_x_153) ;  /* 0xfffffffc00f08947 */ /* 0x002fea000383ffff */
[----:B------:R-:W-:Y:S05]  /*8c40*/  BRA `(.L_x_197) ;  /* 0xffffffec00f47947 */ /* 0x000fea000383ffff */
.L_x_154:
[----:B0-----:R0:W1:Y:S02]  /*8c50*/  SYNCS.PHASECHK.TRANS64.TRYWAIT P0, [R7+URZ], R4 ;  /* 0x00000004070075a7 */ /* 0x001064000800017f */
[----:B-1----:R-:W-:Y:S05]  /*8c60*/  @!P0 NANOSLEEP.SYNCS 0x989680 ;  /* 0x009896800000895d */ /* 0x002fea0003900000 */
[----:B------:R-:W1:Y:S02]  /*8c70*/  @!P0 SYNCS.PHASECHK.TRANS64 P0, [R7+URZ], R4 ;  /* 0x00000004070085a7 */ /* 0x000e64000800007f */
[----:B-1----:R-:W-:Y:S05]  /*8c80*/  @!P0 BRA `(.L_x_154) ;  /* 0xfffffffc00f08947 */ /* 0x002fea000383ffff */
[----:B------:R-:W-:Y:S05]  /*8c90*/  BRA `(.L_x_198) ;  /* 0xfffffff000047947 */ /* 0x000fea000383ffff */
.L_x_155:
[----:B0-----:R0:W1:Y:S02]  /*8ca0*/  SYNCS.PHASECHK.TRANS64.TRYWAIT P0, [R6+URZ], R3 ;  /* 0x00000003060075a7 */ /* 0x001064000800017f */
[----:B-1----:R-:W-:Y:S05]  /*8cb0*/  @!P0 NANOSLEEP.SYNCS 0x989680 ;  /* 0x009896800000895d */ /* 0x002fea0003900000 */
[----:B------:R-:W1:Y:S02]  /*8cc0*/  @!P0 SYNCS.PHASECHK.TRANS64 P0, [R6+URZ], R3 ;  /* 0x00000003060085a7 */ /* 0x000e64000800007f */
[----:B-1----:R-:W-:Y:S05]  /*8cd0*/  @!P0 BRA `(.L_x_155) ;  /* 0xfffffffc00f08947 */ /* 0x002fea000383ffff */
[----:B------:R-:W-:Y:S05]  /*8ce0*/  BRA `(.L_x_199) ;  /* 0xfffffff000147947 */ /* 0x000fea000383ffff */
.L_x_156:
[----:B0-----:R0:W1:Y:S02]  /*8cf0*/  SYNCS.PHASECHK.TRANS64.TRYWAIT P0, [R7+URZ], R4 ;  /* 0x00000004070075a7 */ /* 0x001064000800017f */
[----:B-1----:R-:W-:Y:S05]  /*8d00*/  @!P0 NANOSLEEP.SYNCS 0x989680 ;  /* 0x009896800000895d */ /* 0x002fea0003900000 */
[----:B------:R-:W1:Y:S02]  /*8d10*/  @!P0 SYNCS.PHASECHK.TRANS64 P0, [R7+URZ], R4 ;  /* 0x00000004070085a7 */ /* 0x000e64000800007f */
[----:B-1----:R-:W-:Y:S05]  /*8d20*/  @!P0 BRA `(.L_x_156) ;  /* 0xfffffffc00f08947 */ /* 0x002fea000383ffff */
[----:B------:R-:W-:Y:S05]  /*8d30*/  BRA `(.L_x_200) ;  /* 0xfffffff000247947 */ /* 0x000fea000383ffff */
.L_x_157:
[----:B0-----:R0:W1:Y:S02]  /*8d40*/  SYNCS.PHASECHK.TRANS64.TRYWAIT P0, [R6+URZ], R3 ;  /* 0x00000003060075a7 */ /* 0x001064000800017f */
[----:B-1----:R-:W-:Y:S05]  /*8d50*/  @!P0 NANOSLEEP.SYNCS 0x989680 ;  /* 0x009896800000895d */ /* 0x002fea0003900000 */
[----:B------:R-:W1:Y:S02]  /*8d60*/  @!P0 SYNCS.PHASECHK.TRANS64 P0, [R6+URZ], R3 ;  /* 0x00000003060085a7 */ /* 0x000e64000800007f */
[----:B-1----:R-:W-:Y:S05]  /*8d70*/  @!P0 BRA `(.L_x_157) ;  /* 0xfffffffc00f08947 */ /* 0x002fea000383ffff */
[----:B------:R-:W-:Y:S05]  /*8d80*/  BRA `(.L_x_201) ;  /* 0xfffffff000347947 */ /* 0x000fea000383ffff */
.L_x_158:
[----:B0-----:R0:W1:Y:S02]  /*8d90*/  SYNCS.PHASECHK.TRANS64.TRYWAIT P0, [R7+URZ], R4 ;  /* 0x00000004070075a7 */ /* 0x001064000800017f */
[----:B-1----:R-:W-:Y:S05]  /*8da0*/  @!P0 NANOSLEEP.SYNCS 0x989680 ;  /* 0x009896800000895d */ /* 0x002fea0003900000 */
[----:B------:R-:W1:Y:S02]  /*8db0*/  @!P0 SYNCS.PHASECHK.TRANS64 P0, [R7+URZ], R4 ;  /* 0x00000004070085a7 */ /* 0x000e64000800007f */
[----:B-1----:R-:W-:Y:S05]  /*8dc0*/  @!P0 BRA `(.L_x_158) ;  /* 0xfffffffc00f08947 */ /* 0x002fea000383ffff */
[----:B------:R-:W-:Y:S05]  /*8dd0*/  BRA `(.L_x_202) ;  /* 0xfffffff000447947 */ /* 0x000fea000383ffff */
.L_x_159:
[----:B0-----:R0:W1:Y:S02]  /*8de0*/  SYNCS.PHASECHK.TRANS64.TRYWAIT P0, [R6+URZ], R3 ;  /* 0x00000003060075a7 */ /* 0x001064000800017f */
[----:B-1----:R-:W-:Y:S05]  /*8df0*/  @!P0 NANOSLEEP.SYNCS 0x989680 ;  /* 0x009896800000895d */ /* 0x002fea0003900000 */
[----:B------:R-:W1:Y:S02]  /*8e00*/  @!P0 SYNCS.PHASECHK.TRANS64 P0, [R6+URZ], R3 ;  /* 0x00000003060085a7 */ /* 0x000e64000800007f */
[----:B-1----:R-:W-:Y:S05]  /*8e10*/  @!P0 BRA `(.L_x_159) ;  /* 0xfffffffc00f08947 */ /* 0x002fea000383ffff */
[----:B------:R-:W-:Y:S05]  /*8e20*/  BRA `(.L_x_203) ;  /* 0xfffffff000547947 */ /* 0x000fea000383ffff */
.L_x_160:
[----:B0-----:R0:W1:Y:S02]  /*8e30*/  SYNCS.PHASECHK.TRANS64.TRYWAIT P0, [R7+URZ], R4 ;  /* 0x00000004070075a7 */ /* 0x001064000800017f */
[----:B-1----:R-:W-:Y:S05]  /*8e40*/  @!P0 NANOSLEEP.SYNCS 0x989680 ;  /* 0x009896800000895d */ /* 0x002fea0003900000 */
[----:B------:R-:W1:Y:S02]  /*8e50*/  @!P0 SYNCS.PHASECHK.TRANS64 P0, [R7+URZ], R4 ;  /* 0x00000004070085a7 */ /* 0x000e64000800007f */
[----:B-1----:R-:W-:Y:S05]  /*8e60*/  @!P0 BRA `(.L_x_160) ;  /* 0xfffffffc00f08947 */ /* 0x002fea000383ffff */
[----:B------:R-:W-:Y:S05]  /*8e70*/  BRA `(.L_x_204) ;  /* 0xfffffff000647947 */ /* 0x000fea000383ffff */
.L_x_161:
[----:B0-----:R0:W1:Y:S02]  /*8e80*/  SYNCS.PHASECHK.TRANS64.TRYWAIT P0, [R6+URZ], R3 ;  /* 0x00000003060075a7 */ /* 0x001064000800017f */
[----:B-1----:R-:W-:Y:S05]  /*8e90*/  @!P0 NANOSLEEP.SYNCS 0x989680 ;  /* 0x009896800000895d */ /* 0x002fea0003900000 */
[----:B------:R-:W1:Y:S02]  /*8ea0*/  @!P0 SYNCS.PHASECHK.TRANS64 P0, [R6+URZ], R3 ;  /* 0x00000003060085a7 */ /* 0x000e64000800007f */
[----:B-1----:R-:W-:Y:S05]  /*8eb0*/  @!P0 BRA `(.L_x_161) ;  /* 0xfffffffc00f08947 */ /* 0x002fea000383ffff */
[----:B------:R-:W-:Y:S05]  /*8ec0*/  BRA `(.L_x_205) ;  /* 0xfffffff000747947 */ /* 0x000fea000383ffff */
.L_x_162:
[----:B0-----:R0:W1:Y:S02]  /*8ed0*/  SYNCS.PHASECHK.TRANS64.TRYWAIT P0, [R7+URZ], R4 ;  /* 0x00000004070075a7 */ /* 0x001064000800017f */
[----:B-1----:R-:W-:Y:S05]  /*8ee0*/  @!P0 NANOSLEEP.SYNCS 0x989680 ;  /* 0x009896800000895d */ /* 0x002fea0003900000 */
[----:B------:R-:W1:Y:S02]  /*8ef0*/  @!P0 SYNCS.PHASECHK.TRANS64 P0, [R7+URZ], R4 ;  /* 0x00000004070085a7 */ /* 0x000e64000800007f */
[----:B-1----:R-:W-:Y:S05]  /*8f00*/  @!P0 BRA `(.L_x_162) ;  /* 0xfffffffc00f08947 */ /* 0x002fea000383ffff */
[----:B------:R-:W-:Y:S05]  /*8f10*/  BRA `(.L_x_206) ;  /* 0xfffffff000847947 */ /* 0x000fea000383ffff */
.L_x_163:
[----:B-1----:R1:W2:Y:S02]  /*8f20*/  SYNCS.PHASECHK.TRANS64.TRYWAIT P0, [R6+URZ], R3 ;  /* 0x00000003060075a7 */ /* 0x0022a4000800017f */
[----:B--2---:R-:W-:Y:S05]  /*8f30*/  @!P0 NANOSLEEP.SYNCS 0x989680 ;  /* 0x009896800000895d */ /* 0x004fea0003900000 */
[----:B------:R-:W2:Y:S02]  /*8f40*/  @!P0 SYNCS.PHASECHK.TRANS64 P0, [R6+URZ], R3 ;  /* 0x00000003060085a7 */ /* 0x000ea4000800007f */
[----:B--2---:R-:W-:Y:S05]  /*8f50*/  @!P0 BRA `(.L_x_163) ;  /* 0xfffffffc00f08947 */ /* 0x004fea000383ffff */
[----:B------:R-:W-:Y:S05]  /*8f60*/  BRA `(.L_x_207) ;  /* 0xfffffff0008c7947 */ /* 0x000fea000383ffff */
.L_x_208:
[----:B------:R-:W-:-:S00]  /*8f70*/  BRA `(.L_x_208) ;  /* 0xfffffffc00fc7947 */ /* 0x000fc0000383ffff */
[----:B------:R-:W-:-:S00]  /*8f80*/  NOP ;  /* 0x0000000000007918 */ /* 0x000fc00000000000 */
[----:B------:R-:W-:-:S00]  /*8f90*/  NOP ;  /* 0x0000000000007918 */ /* 0x000fc00000000000 */
[----:B------:R-:W-:-:S00]  /*8fa0*/  NOP ;  /* 0x0000000000007918 */ /* 0x000fc00000000000 */
[----:B------:R-:W-:-:S00]  /*8fb0*/  NOP ;  /* 0x0000000000007918 */ /* 0x000fc00000000000 */
[----:B------:R-:W-:-:S00]  /*8fc0*/  NOP ;  /* 0x0000000000007918 */ /* 0x000fc00000000000 */
[----:B------:R-:W-:-:S00]  /*8fd0*/  NOP ;  /* 0x0000000000007918 */ /* 0x000fc00000000000 */
[----:B------:R-:W-:-:S00]  /*8fe0*/  NOP ;  /* 0x0000000000007918 */ /* 0x000fc00000000000 */
[----:B------:R-:W-:-:S00]  /*8ff0*/  NOP ;  /* 0x0000000000007918 */ /* 0x000fc00000000000 */
.L_x_209:


//--------------------- .nv.shared._ZN7cutlass13device_kernelINS_4gemm6kernel13GemmUniversalIN4cute5tupleIJiiiiEEENS1_10collective13CollectiveMmaINS1_37MainloopSm90TmaGmmaWarpSpecializedFP8ILi37ENS5_IJNS4_1CILi2EEESB_NSA_ILi1EEEEEENS1_35KernelTmaWarpSpecializedCooperativeEEENS5_IJNSA_ILi128EEENSA_ILi64EEENSA_ILi32EEEEEENS_12float_e5m2_tENS5_IJlSC_lEEESK_SL_NS4_8TiledMMAINS4_8MMA_AtomIJNS4_4SM904GMMA30MMA_64x64x32_F32E5M2E5M2_SS_TNILNSP_7ScaleInE1ELSR_1EEEEEENS4_6LayoutINS5_IJSB_SC_SC_EEENS5_IJSC_NSA_ILi0EEESW_EEEEENS5_IJNS4_10UnderscoreESZ_SZ_EEEEENS4_23SM90_TMA_LOAD_MULTICASTENS4_14ComposedLayoutINS4_7SwizzleILi1ELi4ELi3EEENS4_18smem_ptr_flag_bitsILi8EEENSU_INS5_IJNSA_ILi8EEESI_EEENS5_IJSI_SC_EEEEEEEvNS4_8identityES12_S1C_vS1D_EENS_8epilogue10collective6detail29Sm90TmaWarpSpecializedAdapterINS1G_15DefaultEpilogueISK_SL_SL_NS1F_6thread17LinearCombinationISK_Li1EffLNS1K_9ScaleType4KindE0ELNS_15FloatRoundStyleE2ESK_EENS1_15EpilogueDefaultEEEEEvvEEEEvNT_6ParamsE --------------------------
	.section	.nv.shared._ZN7cutlass13device_kernelINS_4gemm6kernel13GemmUniversalIN4cute5tupleIJiiiiEEENS1_10collective13CollectiveMmaINS1_37MainloopSm90TmaGmmaWarpSpecializedFP8ILi37ENS5_IJNS4_1CILi2EEESB_NSA_ILi1EEEEEENS1_35KernelTmaWarpSpecializedCooperativeEEENS5_IJNSA_ILi128EEENSA_ILi64EEENSA_ILi32EEEEEENS_12float_e5m2_tENS5_IJlSC_lEEESK_SL_NS4_8TiledMMAINS4_8MMA_AtomIJNS4_4SM904GMMA30MMA_64x64x32_F32E5M2E5M2_SS_TNILNSP_7ScaleInE1ELSR_1EEEEEENS4_6LayoutINS5_IJSB_SC_SC_EEENS5_IJSC_NSA_ILi0EEESW_EEEEENS5_IJNS4_10UnderscoreESZ_SZ_EEEEENS4_23SM90_TMA_LOAD_MULTICASTENS4_14ComposedLayoutINS4_7SwizzleILi1ELi4ELi3EEENS4_18smem_ptr_flag_bitsILi8EEENSU_INS5_IJNSA_ILi8EEESI_EEENS5_IJSI_SC_EEEEEEEvNS4_8identityES12_S1C_vS1D_EENS_8epilogue10collective6detail29Sm90TmaWarpSpecializedAdapterINS1G_15DefaultEpilogueISK_SL_SL_NS1F_6thread17LinearCombinationISK_Li1EffLNS1K_9ScaleType4KindE0ELNS_15FloatRoundStyleE2ESK_EENS1_15EpilogueDefaultEEEEEvvEEEEvNT_6ParamsE,"aw",@nobits
	.sectionflags	@""
	.align	16
	.zero		1024


//--------------------- .nv.shared.reserved.0     --------------------------
	.section	.nv.shared.reserved.0,"aw",@nobits
	.weak		__nv_reservedSMEM_offset_0_alias
	.size		__nv_reservedSMEM_offset_0_alias, 0, 0
	.other		__nv_reservedSMEM_offset_0_alias,@"STO_CUDA_RESERVED_SHARED STV_DEFAULT"
__nv_reservedSMEM_offset_0_alias:
	.zero		0


//--------------------- .nv.global                --------------------------
	.section	.nv.global,"aw",@nobits
.nv.global:
	.type		_ZN39_INTERNAL_b3267605_4_k_cu_e7048b93_48454cute1_E,@object
	.size		_ZN39_INTERNAL_b3267605_4_k_cu_e7048b93_48454cute1_E,(_ZN39_INTERNAL_b3267605_4_k_cu_e7048b93_48454cuda3std3__45__cpo6cbeginE - _ZN39_INTERNAL_b3267605_4_k_cu_e7048b93_48454cute1_E)
_ZN39_INTERNAL_b3267605_4_k_cu_e7048b93_48454cute1_E:
	.zero		1
	.type		_ZN39_INTERNAL_b3267605_4_k_cu_e7048b93_48454cuda3std3__45__cpo6cbeginE,@object
	.size		_ZN39_INTERNAL_b3267605_4_k_cu_e7048b93_48454cuda3std3__45__cpo6cbeginE,(_ZN39_INTERNAL_b3267605_4_k_cu_e7048b93_48454cuda3std3__48in_placeE - _ZN39_INTERNAL_b3267605_4_k_cu_e7048b93_48454cuda3std3__45__cpo6cbeginE)
_ZN39_INTERNAL_b3267605_4_k_cu_e7048b93_48454cuda3std3__45__cpo6cbeginE:
	.zero		1
	.type		_ZN39_INTERNAL_b3267605_4_k_cu_e7048b93_48454cuda3std3__48in_placeE,@object
	.size		_ZN39_INTERNAL_b3267605_4_k_cu_e7048b93_48454cuda3std3__48in_placeE,(_ZN39_INTERNAL_b3267605_4_k_cu_e7048b93_48454cuda3std6ranges3__45__cpo9iter_moveE - _ZN39_INTERNAL_b3267605_4_k_cu_e7048b93_48454cuda3std3__48in_placeE)
_ZN39_INTERNAL_b3267605_4_k_cu_e7048b93_48454cuda3std3__48in_placeE:
	.zero		1
	.type		_ZN39_INTERNAL_b3267605_4_k_cu_e7048b93_48454cuda3std6ranges3__45__cpo9iter_moveE,@object
	.size		_ZN39_INTERNAL_b3267605_4_k_cu_e7048b93_48454cuda3std6ranges3__45__cpo9iter_moveE,(_ZN39_INTERNAL_b3267605_4_k_cu_e7048b93_48454cuda3std3__45__cpo5beginE - _ZN39_INTERNAL_b3267605_4_k_cu_e7048b93_48454cuda3std6ranges3__45__cpo9iter_moveE)
_ZN39_INTERNAL_b3267605_4_k_cu_e7048b93_48454cuda3std6ranges3__45__cpo9iter_moveE:
	.zero		1
	.type		_ZN39_INTERNAL_b3267605_4_k_cu_e7048b93_48454cuda3std3__45__cpo5beginE,@object
	.size		_ZN39_INTERNAL_b3267605_4_k_cu_e7048b93_48454cuda3std3__45__cpo5beginE,(_ZN39_INTERNAL_b3267605_4_k_cu_e7048b93_48454cuda3std3__441_GLOBAL__N__b3267605_4_k_cu_e7048b93_48456ignoreE - _ZN39_INTERNAL_b3267605_4_k_cu_e7048b93_48454cuda3std3__45__cpo5beginE)
_ZN39_INTERNAL_b3267605_4_k_cu_e7048b93_48454cuda3std3__45__cpo5beginE:
	.zero		1
	.type		_ZN39_INTERNAL_b3267605_4_k_cu_e7048b93_48454cuda3std3__441_GLOBAL__N__b3267605_4_k_cu_e7048b93_48456ignoreE,@object
	.size		_ZN39_INTERNAL_b3267605_4_k_cu_e7048b93_48454cuda3std3__441_GLOBAL__N__b3267605_4_k_cu_e7048b93_48456ignoreE,(_ZN39_INTERNAL_b3267605_4_k_cu_e7048b93_48454cute7productE - _ZN39_INTERNAL_b3267605_4_k_cu_e7048b93_48454cuda3std3__441_GLOBAL__N__b3267605_4_k_cu_e7048b93_48456ignoreE)
_ZN39_INTERNAL_b3267605_4_k_cu_e7048b93_48454cuda3std3__441_GLOBAL__N__b3267605_4_k_cu_e7048b93_48456ignoreE:
	.zero		1
	.type		_ZN39_INTERNAL_b3267605_4_k_cu_e7048b93_48454cute7productE,@object
	.size		_ZN39_INTERNAL_b3267605_4_k_cu_e7048b93_48454cute7productE,(_ZN39_INTERNAL_b3267605_4_k_cu_e7048b93_48454cuda3std3__45__cpo3endE - _ZN39_INTERNAL_b3267605_4_k_cu_e7048b93_48454cute7productE)
_ZN39_INTERNAL_b3267605_4_k_cu_e7048b93_48454cute7productE:
	.zero		1
	.type		_ZN39_INTERNAL_b3267605_4_k_cu_e7048b93_48454cuda3std3__45__cpo3endE,@object
	.size		_ZN39_INTERNAL_b3267605_4_k_cu_e7048b93_48454cuda3std3__45__cpo3endE,(_ZN39_INTERNAL_b3267605_4_k_cu_e7048b93_48454cuda3std3__419piecewise_constructE - _ZN39_INTERNAL_b3267605_4_k_cu_e7048b93_48454cuda3std3__45__cpo3endE)
_ZN39_INTERNAL_b3267605_4_k_cu_e7048b93_48454cuda3std3__45__cpo3endE:
	.zero		1
	.type		_ZN39_INTERNAL_b3267605_4_k_cu_e7048b93_48454cuda3std3__419piecewise_constructE,@object
	.size		_ZN39_INTERNAL_b3267605_4_k_cu_e7048b93_48454cuda3std3__419piecewise_constructE,(_ZN39_INTERNAL_b3267605_4_k_cu_e7048b93_48454cuda3std3__45__cpo4cendE - _ZN39_INTERNAL_b3267605_4_k_cu_e7048b93_48454cuda3std3__419piecewise_constructE)
_ZN39_INTERNAL_b3267605_4_k_cu_e7048b93_48454cuda3std3__419piecewise_constructE:
	.zero		1
	.type		_ZN39_INTERNAL_b3267605_4_k_cu_e7048b93_48454cuda3std3__45__cpo4cendE,@object
	.size		_ZN39_INTERNAL_b3267605_4_k_cu_e7048b93_48454cuda3std3__45__cpo4cendE,(_ZN39_INTERNAL_b3267605_4_k_cu_e7048b93_48454cuda3std6ranges3__45__cpo4swapE - _ZN39_INTERNAL_b3267605_4_k_cu_e7048b93_48454cuda3std3__45__cpo4cendE)
_ZN39_INTERNAL_b3267605_4_k_cu_e7048b93_48454cuda3std3__45__cpo4cendE:
	.zero		1
	.type		_ZN39_INTERNAL_b3267605_4_k_cu_e7048b93_48454cuda3std6ranges3__45__cpo4swapE,@object
	.size		_ZN39_INTERNAL_b3267605_4_k_cu_e7048b93_48454cuda3std6ranges3__45__cpo4swapE,(.L_7 - _ZN39_INTERNAL_b3267605_4_k_cu_e7048b93_48454cuda3std6ranges3__45__cpo4swapE)
_ZN39_INTERNAL_b3267605_4_k_cu_e7048b93_48454cuda3std6ranges3__45__cpo4swapE:
	.zero		1
.L_7:


//--------------------- .nv.constant0._ZN7cutlass13device_kernelINS_4gemm6kernel13GemmUniversalIN4cute5tupleIJiiiiEEENS1_10collective13CollectiveMmaINS1_37MainloopSm90TmaGmmaWarpSpecializedFP8ILi37ENS5_IJNS4_1CILi2EEESB_NSA_ILi1EEEEEENS1_35KernelTmaWarpSpecializedCooperativeEEENS5_IJNSA_ILi128EEENSA_ILi64EEENSA_ILi32EEEEEENS_12float_e5m2_tENS5_IJlSC_lEEESK_SL_NS4_8TiledMMAINS4_8MMA_AtomIJNS4_4SM904GMMA30MMA_64x64x32_F32E5M2E5M2_SS_TNILNSP_7ScaleInE1ELSR_1EEEEEENS4_6LayoutINS5_IJSB_SC_SC_EEENS5_IJSC_NSA_ILi0EEESW_EEEEENS5_IJNS4_10UnderscoreESZ_SZ_EEEEENS4_23SM90_TMA_LOAD_MULTICASTENS4_14ComposedLayoutINS4_7SwizzleILi1ELi4ELi3EEENS4_18smem_ptr_flag_bitsILi8EEENSU_INS5_IJNSA_ILi8EEESI_EEENS5_IJSI_SC_EEEEEEEvNS4_8identityES12_S1C_vS1D_EENS_8epilogue10collective6detail29Sm90TmaWarpSpecializedAdapterINS1G_15DefaultEpilogueISK_SL_SL_NS1F_6thread17LinearCombinationISK_Li1EffLNS1K_9ScaleType4KindE0ELNS_15FloatRoundStyleE2ESK_EENS1_15EpilogueDefaultEEEEEvvEEEEvNT_6ParamsE --------------------------
	.section	.nv.constant0._ZN7cutlass13device_kernelINS_4gemm6kernel13GemmUniversalIN4cute5tupleIJiiiiEEENS1_10collective13CollectiveMmaINS1_37MainloopSm90TmaGmmaWarpSpecializedFP8ILi37ENS5_IJNS4_1CILi2EEESB_NSA_ILi1EEEEEENS1_35KernelTmaWarpSpecializedCooperativeEEENS5_IJNSA_ILi128EEENSA_ILi64EEENSA_ILi32EEEEEENS_12float_e5m2_tENS5_IJlSC_lEEESK_SL_NS4_8TiledMMAINS4_8MMA_AtomIJNS4_4SM904GMMA30MMA_64x64x32_F32E5M2E5M2_SS_TNILNSP_7ScaleInE1ELSR_1EEEEEENS4_6LayoutINS5_IJSB_SC_SC_EEENS5_IJSC_NSA_ILi0EEESW_EEEEENS5_IJNS4_10UnderscoreESZ_SZ_EEEEENS4_23SM90_TMA_LOAD_MULTICASTENS4_14ComposedLayoutINS4_7SwizzleILi1ELi4ELi3EEENS4_18smem_ptr_flag_bitsILi8EEENSU_INS5_IJNSA_ILi8EEESI_EEENS5_IJSI_SC_EEEEEEEvNS4_8identityES12_S1C_vS1D_EENS_8epilogue10collective6detail29Sm90TmaWarpSpecializedAdapterINS1G_15DefaultEpilogueISK_SL_SL_NS1F_6thread17LinearCombinationISK_Li1EffLNS1K_9ScaleType4KindE0ELNS_15FloatRoundStyleE2ESK_EENS1_15EpilogueDefaultEEEEEvvEEEEvNT_6ParamsE,"a",@progbits
	.sectionflags	@""
	.align	4
.nv.constant0._ZN7cutlass13device_kernelINS_4gemm6kernel13GemmUniversalIN4cute5tupleIJiiiiEEENS1_10collective13CollectiveMmaINS1_37MainloopSm90TmaGmmaWarpSpecializedFP8ILi37ENS5_IJNS4_1CILi2EEESB_NSA_ILi1EEEEEENS1_35KernelTmaWarpSpecializedCooperativeEEENS5_IJNSA_ILi128EEENSA_ILi64EEENSA_ILi32EEEEEENS_12float_e5m2_tENS5_IJlSC_lEEESK_SL_NS4_8TiledMMAINS4_8MMA_AtomIJNS4_4SM904GMMA30MMA_64x64x32_F32E5M2E5M2_SS_TNILNSP_7ScaleInE1ELSR_1EEEEEENS4_6LayoutINS5_IJSB_SC_SC_EEENS5_IJSC_NSA_ILi0EEESW_EEEEENS5_IJNS4_10UnderscoreESZ_SZ_EEEEENS4_23SM90_TMA_LOAD_MULTICASTENS4_14ComposedLayoutINS4_7SwizzleILi1ELi4ELi3EEENS4_18smem_ptr_flag_bitsILi8EEENSU_INS5_IJNSA_ILi8EEESI_EEENS5_IJSI_SC_EEEEEEEvNS4_8identityES12_S1C_vS1D_EENS_8epilogue10collective6detail29Sm90TmaWarpSpecializedAdapterINS1G_15DefaultEpilogueISK_SL_SL_NS1F_6thread17LinearCombinationISK_Li1EffLNS1K_9ScaleType4KindE0ELNS_15FloatRoundStyleE2ESK_EENS1_15EpilogueDefaultEEEEEvvEEEEvNT_6ParamsE:
	.zero		1664


//--------------------- SYMBOLS --------------------------

	.type		.nv.reservedSmem.offset0,@object
	.size		.nv.reservedSmem.offset0,0x4
